	.target	sm_90a

	.elftype	@"ET_EXEC"


//--------------------- .note.nv.tkinfo           --------------------------
	.section	.note.nv.tkinfo,"",@"SHT_NOTE"
	.sectionflags	@"SHF_NOTE_NV_TKINFO"
	.tkinfo
        /*0018*/ 	.word	0x00000002
        /*0030*/ 	.string	""
        /*0030*/ 	.string	"ptxas"
        /*0030*/ 	.string	"Cuda compilation tools, release 13.0, V13.0.88"
        /*0030*/ 	.string	"Build cuda_13.0.r13.0/compiler.36424714_0"
        /*0030*/ 	.string	"-arch sm_90a -m 64 "



//--------------------- .note.nv.cuinfo           --------------------------
	.section	.note.nv.cuinfo,"",@"SHT_NOTE"
	.sectionflags	@"SHF_NOTE_NV_CUINFO"
        /*0018*/ 	.short	0x0002
        /*001a*/ 	.short	0x005a
        /*001c*/ 	.short	0x0082
	.zero		2


//--------------------- .nv.info                  --------------------------
	.section	.nv.info,"",@"SHT_CUDA_INFO"
	.align	4


	//----- nvinfo : EIATTR_REGCOUNT
	.align		4
        /*0000*/ 	.byte	0x04, 0x2f
        /*0002*/ 	.short	(.L_15 - .L_14)
	.align		4
.L_14:
        /*0004*/ 	.word	index@(_ZN7cutlass13device_kernelINS_4gemm6kernel13GemmUniversalIN4cute5tupleIJiiiiEEENS1_10collective13CollectiveMmaINS1_34MainloopSm90TmaGmmaWarpSpecializedILi3ENS5_IJNS4_1CILi2EEENSA_ILi1EEESC_EEENS1_35KernelTmaWarpSpecializedCooperativeEEENS5_IJNSA_ILi256EEENSA_ILi8EEENSA_ILi128EEEEEENS_6half_tENS5_IJlSC_lEEESK_SL_NS4_8TiledMMAINS4_8MMA_AtomIJNS4_4SM904GMMA24MMA_64x8x16_F32F16F16_SSILNSP_5MajorE0ELSR_0ELNSP_7ScaleInE1ELSS_1EEEEEENS4_6LayoutISD_NS5_IJSC_NSA_ILi0EEESW_EEEEENS5_IJNS4_10UnderscoreESZ_SZ_EEEEENS4_13SM90_TMA_LOADENS4_14ComposedLayoutINS4_7SwizzleILi3ELi4ELi3EEENS4_18smem_ptr_flag_bitsILi16EEENSV_INS5_IJSH_NSA_ILi64EEEEEENS5_IJS18_SC_EEEEEEEvNS4_8identityENS4_23SM90_TMA_LOAD_MULTICASTES1C_vS1D_EENS_8epilogue10collective6detail29Sm90TmaWarpSpecializedAdapterINS1H_15DefaultEpilogueISK_SL_SL_NS1G_6thread17LinearCombinationISK_Li1EffLNS1L_9ScaleType4KindE0ELNS_15FloatRoundStyleE2ESK_EENS1_15EpilogueDefaultEEEEEvvEEEEvNT_6ParamsE)
        /*0008*/ 	.word	0x000000a8


	//----- nvinfo : EIATTR_FRAME_SIZE
	.align		4
.L_15:
        /*000c*/ 	.byte	0x04, 0x11
        /*000e*/ 	.short	(.L_17 - .L_16)
	.align		4
.L_16:
        /*0010*/ 	.word	index@(_ZN7cutlass13device_kernelINS_4gemm6kernel13GemmUniversalIN4cute5tupleIJiiiiEEENS1_10collective13CollectiveMmaINS1_34MainloopSm90TmaGmmaWarpSpecializedILi3ENS5_IJNS4_1CILi2EEENSA_ILi1EEESC_EEENS1_35KernelTmaWarpSpecializedCooperativeEEENS5_IJNSA_ILi256EEENSA_ILi8EEENSA_ILi128EEEEEENS_6half_tENS5_IJlSC_lEEESK_SL_NS4_8TiledMMAINS4_8MMA_AtomIJNS4_4SM904GMMA24MMA_64x8x16_F32F16F16_SSILNSP_5MajorE0ELSR_0ELNSP_7ScaleInE1ELSS_1EEEEEENS4_6LayoutISD_NS5_IJSC_NSA_ILi0EEESW_EEEEENS5_IJNS4_10UnderscoreESZ_SZ_EEEEENS4_13SM90_TMA_LOADENS4_14ComposedLayoutINS4_7SwizzleILi3ELi4ELi3EEENS4_18smem_ptr_flag_bitsILi16EEENSV_INS5_IJSH_NSA_ILi64EEEEEENS5_IJS18_SC_EEEEEEEvNS4_8identityENS4_23SM90_TMA_LOAD_MULTICASTES1C_vS1D_EENS_8epilogue10collective6detail29Sm90TmaWarpSpecializedAdapterINS1H_15DefaultEpilogueISK_SL_SL_NS1G_6thread17LinearCombinationISK_Li1EffLNS1L_9ScaleType4KindE0ELNS_15FloatRoundStyleE2ESK_EENS1_15EpilogueDefaultEEEEEvvEEEEvNT_6ParamsE)
        /*0014*/ 	.word	0x00000000


	//----- nvinfo : EIATTR_MIN_STACK_SIZE
	.align		4
.L_17:
        /*0018*/ 	.byte	0x04, 0x12
        /*001a*/ 	.short	(.L_19 - .L_18)
	.align		4
.L_18:
        /*001c*/ 	.word	index@(_ZN7cutlass13device_kernelINS_4gemm6kernel13GemmUniversalIN4cute5tupleIJiiiiEEENS1_10collective13CollectiveMmaINS1_34MainloopSm90TmaGmmaWarpSpecializedILi3ENS5_IJNS4_1CILi2EEENSA_ILi1EEESC_EEENS1_35KernelTmaWarpSpecializedCooperativeEEENS5_IJNSA_ILi256EEENSA_ILi8EEENSA_ILi128EEEEEENS_6half_tENS5_IJlSC_lEEESK_SL_NS4_8TiledMMAINS4_8MMA_AtomIJNS4_4SM904GMMA24MMA_64x8x16_F32F16F16_SSILNSP_5MajorE0ELSR_0ELNSP_7ScaleInE1ELSS_1EEEEEENS4_6LayoutISD_NS5_IJSC_NSA_ILi0EEESW_EEEEENS5_IJNS4_10UnderscoreESZ_SZ_EEEEENS4_13SM90_TMA_LOADENS4_14ComposedLayoutINS4_7SwizzleILi3ELi4ELi3EEENS4_18smem_ptr_flag_bitsILi16EEENSV_INS5_IJSH_NSA_ILi64EEEEEENS5_IJS18_SC_EEEEEEEvNS4_8identityENS4_23SM90_TMA_LOAD_MULTICASTES1C_vS1D_EENS_8epilogue10collective6detail29Sm90TmaWarpSpecializedAdapterINS1H_15DefaultEpilogueISK_SL_SL_NS1G_6thread17LinearCombinationISK_Li1EffLNS1L_9ScaleType4KindE0ELNS_15FloatRoundStyleE2ESK_EENS1_15EpilogueDefaultEEEEEvvEEEEvNT_6ParamsE)
        /*0020*/ 	.word	0x00000000
.L_19:


//--------------------- .nv.compat                --------------------------
	.section	.nv.compat,"",@"SHT_CUDA_COMPAT_INFO"
	.align	4
        /*0000*/ 	.byte	0x02, 0x09, 0x01, 0x00, 0x02, 0x02, 0x04, 0x00, 0x02, 0x05, 0x05, 0x00, 0x03, 0x07, 0x01, 0x01
        /*0010*/ 	.byte	0x02, 0x03, 0x01, 0x00, 0x02, 0x06, 0x01, 0x00, 0x04, 0x0b, 0x08, 0x00, 0x00, 0x00, 0x00, 0x00
        /*0020*/ 	.byte	0x00, 0x00, 0x00, 0x00


//--------------------- .nv.info._ZN7cutlass13device_kernelINS_4gemm6kernel13GemmUniversalIN4cute5tupleIJiiiiEEENS1_10collective13CollectiveMmaINS1_34MainloopSm90TmaGmmaWarpSpecializedILi3ENS5_IJNS4_1CILi2EEENSA_ILi1EEESC_EEENS1_35KernelTmaWarpSpecializedCooperativeEEENS5_IJNSA_ILi256EEENSA_ILi8EEENSA_ILi128EEEEEENS_6half_tENS5_IJlSC_lEEESK_SL_NS4_8TiledMMAINS4_8MMA_AtomIJNS4_4SM904GMMA24MMA_64x8x16_F32F16F16_SSILNSP_5MajorE0ELSR_0ELNSP_7ScaleInE1ELSS_1EEEEEENS4_6LayoutISD_NS5_IJSC_NSA_ILi0EEESW_EEEEENS5_IJNS4_10UnderscoreESZ_SZ_EEEEENS4_13SM90_TMA_LOADENS4_14ComposedLayoutINS4_7SwizzleILi3ELi4ELi3EEENS4_18smem_ptr_flag_bitsILi16EEENSV_INS5_IJSH_NSA_ILi64EEEEEENS5_IJS18_SC_EEEEEEEvNS4_8identityENS4_23SM90_TMA_LOAD_MULTICASTES1C_vS1D_EENS_8epilogue10collective6detail29Sm90TmaWarpSpecializedAdapterINS1H_15DefaultEpilogueISK_SL_SL_NS1G_6thread17LinearCombinationISK_Li1EffLNS1L_9ScaleType4KindE0ELNS_15FloatRoundStyleE2ESK_EENS1_15EpilogueDefaultEEEEEvvEEEEvNT_6ParamsE --------------------------
	.section	.nv.info._ZN7cutlass13device_kernelINS_4gemm6kernel13GemmUniversalIN4cute5tupleIJiiiiEEENS1_10collective13CollectiveMmaINS1_34MainloopSm90TmaGmmaWarpSpecializedILi3ENS5_IJNS4_1CILi2EEENSA_ILi1EEESC_EEENS1_35KernelTmaWarpSpecializedCooperativeEEENS5_IJNSA_ILi256EEENSA_ILi8EEENSA_ILi128EEEEEENS_6half_tENS5_IJlSC_lEEESK_SL_NS4_8TiledMMAINS4_8MMA_AtomIJNS4_4SM904GMMA24MMA_64x8x16_F32F16F16_SSILNSP_5MajorE0ELSR_0ELNSP_7ScaleInE1ELSS_1EEEEEENS4_6LayoutISD_NS5_IJSC_NSA_ILi0EEESW_EEEEENS5_IJNS4_10UnderscoreESZ_SZ_EEEEENS4_13SM90_TMA_LOADENS4_14ComposedLayoutINS4_7SwizzleILi3ELi4ELi3EEENS4_18smem_ptr_flag_bitsILi16EEENSV_INS5_IJSH_NSA_ILi64EEEEEENS5_IJS18_SC_EEEEEEEvNS4_8identityENS4_23SM90_TMA_LOAD_MULTICASTES1C_vS1D_EENS_8epilogue10collective6detail29Sm90TmaWarpSpecializedAdapterINS1H_15DefaultEpilogueISK_SL_SL_NS1G_6thread17LinearCombinationISK_Li1EffLNS1L_9ScaleType4KindE0ELNS_15FloatRoundStyleE2ESK_EENS1_15EpilogueDefaultEEEEEvvEEEEvNT_6ParamsE,"",@"SHT_CUDA_INFO"
	.sectionflags	@""
	.align	4


	//----- nvinfo : EIATTR_CUDA_API_VERSION
	.align		4
        /*0000*/ 	.byte	0x04, 0x37
        /*0002*/ 	.short	(.L_21 - .L_20)
.L_20:
        /*0004*/ 	.word	0x00000082


	//----- nvinfo : EIATTR_KPARAM_INFO
	.align		4
.L_21:
        /*0008*/ 	.byte	0x04, 0x17
        /*000a*/ 	.short	(.L_23 - .L_22)
.L_22:
        /*000c*/ 	.word	0x00000000
        /*0010*/ 	.short	0x0000
        /*0012*/ 	.short	0x0070
        /*0014*/ 	.byte	0x00, 0xf0, 0x01, 0x10


	//----- nvinfo : EIATTR_SPARSE_MMA_MASK
	.align		4
.L_23:
        /*0018*/ 	.byte	0x03, 0x50
        /*001a*/ 	.short	0x0000


	//----- nvinfo : EIATTR_MAXREG_COUNT
	.align		4
        /*001c*/ 	.byte	0x03, 0x1b
        /*001e*/ 	.short	0x00a8


	//----- nvinfo : EIATTR_NUM_BARRIERS
	.align		4
        /*0020*/ 	.byte	0x02, 0x4c
        /*0022*/ 	.byte	0x01
	.zero		1


	//----- nvinfo : EIATTR_EXTERNS
	.align		4
        /*0024*/ 	.byte	0x04, 0x0f
        /*0026*/ 	.short	(.L_25 - .L_24)


	//   ....[0]....
	.align		4
.L_24:
        /*0028*/ 	.word	index@(__assertfail)


	//----- nvinfo : EIATTR_MERCURY_ISA_VERSION
	.align		4
.L_25:
        /*002c*/ 	.byte	0x03, 0x5f
        /*002e*/ 	.short	0x0101


	//----- nvinfo : EIATTR_INT_WARP_WIDE_INSTR_OFFSETS
	.align		4
        /*0030*/ 	.byte	0x04, 0x31
        /*0032*/ 	.short	(.L_27 - .L_26)


	//   ....[0]....
.L_26:
        /*0034*/ 	.word	0x00000460


	//   ....[1]....
        /*0038*/ 	.word	0x00000480


	//   ....[2]....
        /*003c*/ 	.word	0x00000620


	//----- nvinfo : EIATTR_COOP_GROUP_MASK_REGIDS
	.align		4
.L_27:
        /*0040*/ 	.byte	0x04, 0x29
        /*0042*/ 	.short	(.L_29 - .L_28)


	//   ....[0]....
.L_28:
        /*0044*/ 	.word	0xffffffff


	//   ....[1]....
        /*0048*/ 	.word	0xffffffff


	//   ....[2]....
        /*004c*/ 	.word	0xffffffff


	//   ....[3]....
        /*0050*/ 	.word	0xffffffff


	//   ....[4]....
        /*0054*/ 	.word	0xffffffff


	//   ....[5]....
        /*0058*/ 	.word	0xffffffff


	//----- nvinfo : EIATTR_COOP_GROUP_INSTR_OFFSETS
	.align		4
.L_29:
        /*005c*/ 	.byte	0x04, 0x28
        /*005e*/ 	.short	(.L_31 - .L_30)


	//   ....[0]....
.L_30:
        /*0060*/ 	.word	0x00000060


	//   ....[1]....
        /*0064*/ 	.word	0x00000070


	//   ....[2]....
        /*0068*/ 	.word	0x00000130


	//   ....[3]....
        /*006c*/ 	.word	0x000002b0


	//   ....[4]....
        /*0070*/ 	.word	0x000007d0


	//   ....[5]....
        /*0074*/ 	.word	0x00001210


	//----- nvinfo : EIATTR_REG_RECONFIG
	.align		4
.L_31:
        /*0078*/ 	.byte	0x01, 0x54
	.zero		2


	//----- nvinfo : EIATTR_SYSCALL_OFFSETS
	.align		4
        /*007c*/ 	.byte	0x04, 0x46
        /*007e*/ 	.short	(.L_33 - .L_32)


	//   ....[0]....
.L_32:
        /*0080*/ 	.word	0x000013d0


	//----- nvinfo : EIATTR_MBARRIER_INSTR_OFFSETS
	.align		4
.L_33:
        /*0084*/ 	.byte	0x04, 0x39
        /*0086*/ 	.short	(.L_35 - .L_34)


	//   ....[0]....
.L_34:
        /*0088*/ 	.word	0x00000230
        /*008c*/ 	.word	0x000000ff
        /*0090*/ 	.word	0x00000000
        /*0094*/ 	.short	0x0100
        /*0096*/ 	.byte	0x08
	.zero		1


	//   ....[1]....
        /*0098*/ 	.word	0x00000240
        /*009c*/ 	.word	0x000000ff
        /*00a0*/ 	.word	0x00000018
        /*00a4*/ 	.short	0x0100
        /*00a6*/ 	.byte	0x08
	.zero		1


	//   ....[2]....
        /*00a8*/ 	.word	0x00000250
        /*00ac*/ 	.word	0x000000ff
        /*00b0*/ 	.word	0x00000008
        /*00b4*/ 	.short	0x0100
        /*00b6*/ 	.byte	0x08
	.zero		1


	//   ....[3]....
        /*00b8*/ 	.word	0x00000260
        /*00bc*/ 	.word	0x000000ff
        /*00c0*/ 	.word	0x00000020
        /*00c4*/ 	.short	0x0100
        /*00c6*/ 	.byte	0x08
	.zero		1


	//   ....[4]....
        /*00c8*/ 	.word	0x00000270
        /*00cc*/ 	.word	0x000000ff
        /*00d0*/ 	.word	0x00000010
        /*00d4*/ 	.short	0x0100
        /*00d6*/ 	.byte	0x08
	.zero		1


	//   ....[5]....
        /*00d8*/ 	.word	0x00000280
        /*00dc*/ 	.word	0x000000ff
        /*00e0*/ 	.word	0x00000028
        /*00e4*/ 	.short	0x0100
        /*00e6*/ 	.byte	0x08
	.zero		1


	//   ....[6]....
        /*00e8*/ 	.word	0x000006b0
        /*00ec*/ 	.word	0x000000ff
        /*00f0*/ 	.word	0x00000040
        /*00f4*/ 	.short	0x0100
        /*00f6*/ 	.byte	0x06
	.zero		1


	//   ....[7]....
        /*00f8*/ 	.word	0x00000750
        /*00fc*/ 	.word	0x000000ff
        /*0100*/ 	.word	0x00000048
        /*0104*/ 	.short	0x0100
        /*0106*/ 	.byte	0x06
	.zero		1


	//   ....[8]....
        /*0108*/ 	.word	0x00001490
        /*010c*/ 	.word	0x00000003
        /*0110*/ 	.word	0x00000000
        /*0114*/ 	.short	0x010a
        /*0116*/ 	.byte	0x3f
	.zero		1


	//   ....[9]....
        /*0118*/ 	.word	0x000014d0
        /*011c*/ 	.word	0x00000003
        /*0120*/ 	.word	0x00000000
        /*0124*/ 	.short	0x010a
        /*0126*/ 	.byte	0x3f
	.zero		1


	//   ....[10]....
        /*0128*/ 	.word	0x00001d70
        /*012c*/ 	.word	0x00000004
        /*0130*/ 	.word	0x00000000
        /*0134*/ 	.short	0x010a
        /*0136*/ 	.byte	0x3f
	.zero		1


	//   ....[11]....
        /*0138*/ 	.word	0x00001db0
        /*013c*/ 	.word	0x00000004
        /*0140*/ 	.word	0x00000000
        /*0144*/ 	.short	0x010a
        /*0146*/ 	.byte	0x3f
	.zero		1


	//   ....[12]....
        /*0148*/ 	.word	0x000024d0
        /*014c*/ 	.word	0x00000004
        /*0150*/ 	.word	0x00000000
        /*0154*/ 	.short	0x0101
        /*0156*/ 	.byte	0x3f
	.zero		1


	//   ....[13]....
        /*0158*/ 	.word	0x000026f0
        /*015c*/ 	.word	0x00000000
        /*0160*/ 	.word	0x00000000
        /*0164*/ 	.short	0x0101
        /*0166*/ 	.byte	0x3f
	.zero		1


	//   ....[14]....
        /*0168*/ 	.word	0x000046a0
        /*016c*/ 	.word	0x0000000f
        /*0170*/ 	.word	0x00000018
        /*0174*/ 	.short	0x010a
        /*0176*/ 	.byte	0x3f
	.zero		1


	//   ....[15]....
        /*0178*/ 	.word	0x00004b30
        /*017c*/ 	.word	0x00000002
        /*0180*/ 	.word	0x00000048
        /*0184*/ 	.short	0x0101
        /*0186*/ 	.byte	0x3f
	.zero		1


	//   ....[16]....
        /*0188*/ 	.word	0x000052e0
        /*018c*/ 	.word	0x00000007
        /*0190*/ 	.word	0x00000000
        /*0194*/ 	.short	0x010a
        /*0196*/ 	.byte	0x3f
	.zero		1


	//   ....[17]....
        /*0198*/ 	.word	0x00005360
        /*019c*/ 	.word	0x00000009
        /*01a0*/ 	.word	0x00000000
        /*01a4*/ 	.short	0x010a
        /*01a6*/ 	.byte	0x3f
	.zero		1


	//   ....[18]....
        /*01a8*/ 	.word	0x000053f0
        /*01ac*/ 	.word	0x00000003
        /*01b0*/ 	.word	0x00000000
        /*01b4*/ 	.short	0x010a
        /*01b6*/ 	.byte	0x3f
	.zero		1


	//   ....[19]....
        /*01b8*/ 	.word	0x00005450
        /*01bc*/ 	.word	0x00000003
        /*01c0*/ 	.word	0x00000000
        /*01c4*/ 	.short	0x010a
        /*01c6*/ 	.byte	0x3f
	.zero		1


	//   ....[20]....
        /*01c8*/ 	.word	0x000054a0
        /*01cc*/ 	.word	0x00000004
        /*01d0*/ 	.word	0x00000000
        /*01d4*/ 	.short	0x010a
        /*01d6*/ 	.byte	0x3f
	.zero		1


	//   ....[21]....
        /*01d8*/ 	.word	0x00005570
        /*01dc*/ 	.word	0x0000000f
        /*01e0*/ 	.word	0x00000018
        /*01e4*/ 	.short	0x010a
        /*01e6*/ 	.byte	0x3f
	.zero		1


	//   ....[22]....
        /*01e8*/ 	.word	0x00005640
        /*01ec*/ 	.word	0x00000007
        /*01f0*/ 	.word	0x00000000
        /*01f4*/ 	.short	0x010a
        /*01f6*/ 	.byte	0x3f
	.zero		1


	//   ....[23]....
        /*01f8*/ 	.word	0x00005690
        /*01fc*/ 	.word	0x00000009
        /*0200*/ 	.word	0x00000000
        /*0204*/ 	.short	0x010a
        /*0206*/ 	.byte	0x3f
	.zero		1


	//----- nvinfo : EIATTR_NUM_MBARRIERS
	.align		4
.L_35:
        /*0208*/ 	.byte	0x03, 0x38
        /*020a*/ 	.short	0x0008


	//----- nvinfo : EIATTR_EXIT_INSTR_OFFSETS
	.align		4
        /*020c*/ 	.byte	0x04, 0x1c
        /*020e*/ 	.short	(.L_37 - .L_36)


	//   ....[0]....
.L_36:
        /*0210*/ 	.word	0x00000930


	//   ....[1]....
        /*0214*/ 	.word	0x00001140


	//   ....[2]....
        /*0218*/ 	.word	0x00003eb0


	//   ....[3]....
        /*021c*/ 	.word	0x00004410


	//   ....[4]....
        /*0220*/ 	.word	0x00005440


	//----- nvinfo : EIATTR_MAX_THREADS
	.align		4
.L_37:
        /*0224*/ 	.byte	0x04, 0x05
        /*0226*/ 	.short	(.L_39 - .L_38)
.L_38:
        /*0228*/ 	.word	0x00000180
        /*022c*/ 	.word	0x00000001
        /*0230*/ 	.word	0x00000001


	//----- nvinfo : EIATTR_CRS_STACK_SIZE
	.align		4
.L_39:
        /*0234*/ 	.byte	0x04, 0x1e
        /*0236*/ 	.short	(.L_41 - .L_40)
.L_40:
        /*0238*/ 	.word	0x00000000


	//----- nvinfo : EIATTR_CBANK_PARAM_SIZE
	.align		4
.L_41:
        /*023c*/ 	.byte	0x03, 0x19
        /*023e*/ 	.short	0x0470


	//----- nvinfo : EIATTR_PARAM_CBANK
	.align		4
        /*0240*/ 	.byte	0x04, 0x0a
        /*0242*/ 	.short	(.L_43 - .L_42)
	.align		4
.L_42:
        /*0244*/ 	.word	index@(.nv.constant0._ZN7cutlass13device_kernelINS_4gemm6kernel13GemmUniversalIN4cute5tupleIJiiiiEEENS1_10collective13CollectiveMmaINS1_34MainloopSm90TmaGmmaWarpSpecializedILi3ENS5_IJNS4_1CILi2EEENSA_ILi1EEESC_EEENS1_35KernelTmaWarpSpecializedCooperativeEEENS5_IJNSA_ILi256EEENSA_ILi8EEENSA_ILi128EEEEEENS_6half_tENS5_IJlSC_lEEESK_SL_NS4_8TiledMMAINS4_8MMA_AtomIJNS4_4SM904GMMA24MMA_64x8x16_F32F16F16_SSILNSP_5MajorE0ELSR_0ELNSP_7ScaleInE1ELSS_1EEEEEENS4_6LayoutISD_NS5_IJSC_NSA_ILi0EEESW_EEEEENS5_IJNS4_10UnderscoreESZ_SZ_EEEEENS4_13SM90_TMA_LOADENS4_14ComposedLayoutINS4_7SwizzleILi3ELi4ELi3EEENS4_18smem_ptr_flag_bitsILi16EEENSV_INS5_IJSH_NSA_ILi64EEEEEENS5_IJS18_SC_EEEEEEEvNS4_8identityENS4_23SM90_TMA_LOAD_MULTICASTES1C_vS1D_EENS_8epilogue10collective6detail29Sm90TmaWarpSpecializedAdapterINS1H_15DefaultEpilogueISK_SL_SL_NS1G_6thread17LinearCombinationISK_Li1EffLNS1L_9ScaleType4KindE0ELNS_15FloatRoundStyleE2ESK_EENS1_15EpilogueDefaultEEEEEvvEEEEvNT_6ParamsE)
        /*0248*/ 	.short	0x0210
        /*024a*/ 	.short	0x0470


	//----- nvinfo : EIATTR_SW_WAR
	.align		4
.L_43:
        /*024c*/ 	.byte	0x04, 0x36
        /*024e*/ 	.short	(.L_45 - .L_44)
.L_44:
        /*0250*/ 	.word	0x00000008
.L_45:


//--------------------- .nv.callgraph             --------------------------
	.section	.nv.callgraph,"",@"SHT_CUDA_CALLGRAPH"
	.align	4
	.sectionentsize	8
	.align		4
        /*0000*/ 	.word	0x00000000
	.align		4
        /*0004*/ 	.word	0xffffffff
	.align		4
        /*0008*/ 	.word	index@(_ZN7cutlass13device_kernelINS_4gemm6kernel13GemmUniversalIN4cute5tupleIJiiiiEEENS1_10collective13CollectiveMmaINS1_34MainloopSm90TmaGmmaWarpSpecializedILi3ENS5_IJNS4_1CILi2EEENSA_ILi1EEESC_EEENS1_35KernelTmaWarpSpecializedCooperativeEEENS5_IJNSA_ILi256EEENSA_ILi8EEENSA_ILi128EEEEEENS_6half_tENS5_IJlSC_lEEESK_SL_NS4_8TiledMMAINS4_8MMA_AtomIJNS4_4SM904GMMA24MMA_64x8x16_F32F16F16_SSILNSP_5MajorE0ELSR_0ELNSP_7ScaleInE1ELSS_1EEEEEENS4_6LayoutISD_NS5_IJSC_NSA_ILi0EEESW_EEEEENS5_IJNS4_10UnderscoreESZ_SZ_EEEEENS4_13SM90_TMA_LOADENS4_14ComposedLayoutINS4_7SwizzleILi3ELi4ELi3EEENS4_18smem_ptr_flag_bitsILi16EEENSV_INS5_IJSH_NSA_ILi64EEEEEENS5_IJS18_SC_EEEEEEEvNS4_8identityENS4_23SM90_TMA_LOAD_MULTICASTES1C_vS1D_EENS_8epilogue10collective6detail29Sm90TmaWarpSpecializedAdapterINS1H_15DefaultEpilogueISK_SL_SL_NS1G_6thread17LinearCombinationISK_Li1EffLNS1L_9ScaleType4KindE0ELNS_15FloatRoundStyleE2ESK_EENS1_15EpilogueDefaultEEEEEvvEEEEvNT_6ParamsE)
	.align		4
        /*000c*/ 	.word	index@(__assertfail)
	.align		4
        /*0010*/ 	.word	0x00000000
	.align		4
        /*0014*/ 	.word	0xfffffffe
	.align		4
        /*0018*/ 	.word	0x00000000
	.align		4
        /*001c*/ 	.word	0xfffffffd
	.align		4
        /*0020*/ 	.word	0x00000000
	.align		4
        /*0024*/ 	.word	0xfffffffc


//--------------------- .nv.constant4             --------------------------
	.section	.nv.constant4,"a",@progbits
	.align	8
	.align		8
.nv.constant4:
        /*0000*/ 	.dword	__assertfail
	.align		8
        /*0008*/ 	.dword	__unnamed_1
	.align		8
        /*0010*/ 	.dword	_ZN39_INTERNAL_d95bc48a_4_k_cu_172144bc_88054cuda3std3__45__cpo5beginE
	.align		8
        /*0018*/ 	.dword	_ZN39_INTERNAL_d95bc48a_4_k_cu_172144bc_88054cuda3std3__45__cpo3endE
	.align		8
        /*0020*/ 	.dword	_ZN39_INTERNAL_d95bc48a_4_k_cu_172144bc_88054cuda3std3__45__cpo6cbeginE
	.align		8
        /*0028*/ 	.dword	_ZN39_INTERNAL_d95bc48a_4_k_cu_172144bc_88054cuda3std3__45__cpo4cendE
	.align		8
        /*0030*/ 	.dword	_ZN39_INTERNAL_d95bc48a_4_k_cu_172144bc_88054cuda3std3__441_GLOBAL__N__d95bc48a_4_k_cu_172144bc_88056ignoreE
	.align		8
        /*0038*/ 	.dword	_ZN39_INTERNAL_d95bc48a_4_k_cu_172144bc_88054cuda3std3__419piecewise_constructE
	.align		8
        /*0040*/ 	.dword	_ZN39_INTERNAL_d95bc48a_4_k_cu_172144bc_88054cuda3std3__48in_placeE
	.align		8
        /*0048*/ 	.dword	_ZN39_INTERNAL_d95bc48a_4_k_cu_172144bc_88054cuda3std6ranges3__45__cpo4swapE
	.align		8
        /*0050*/ 	.dword	_ZN39_INTERNAL_d95bc48a_4_k_cu_172144bc_88054cuda3std6ranges3__45__cpo9iter_moveE
	.align		8
        /*0058*/ 	.dword	_ZN39_INTERNAL_d95bc48a_4_k_cu_172144bc_88054cute7productE
	.align		8
        /*0060*/ 	.dword	_ZN39_INTERNAL_d95bc48a_4_k_cu_172144bc_88054cute1_E
	.align		8
        /*0068*/ 	.dword	$str$22
	.align		8
        /*0070*/ 	.dword	$str$23


//--------------------- .text._ZN7cutlass13device_kernelINS_4gemm6kernel13GemmUniversalIN4cute5tupleIJiiiiEEENS1_10collective13CollectiveMmaINS1_34MainloopSm90TmaGmmaWarpSpecializedILi3ENS5_IJNS4_1CILi2EEENSA_ILi1EEESC_EEENS1_35KernelTmaWarpSpecializedCooperativeEEENS5_IJNSA_ILi256EEENSA_ILi8EEENSA_ILi128EEEEEENS_6half_tENS5_IJlSC_lEEESK_SL_NS4_8TiledMMAINS4_8MMA_AtomIJNS4_4SM904GMMA24MMA_64x8x16_F32F16F16_SSILNSP_5MajorE0ELSR_0ELNSP_7ScaleInE1ELSS_1EEEEEENS4_6LayoutISD_NS5_IJSC_NSA_ILi0EEESW_EEEEENS5_IJNS4_10UnderscoreESZ_SZ_EEEEENS4_13SM90_TMA_LOADENS4_14ComposedLayoutINS4_7SwizzleILi3ELi4ELi3EEENS4_18smem_ptr_flag_bitsILi16EEENSV_INS5_IJSH_NSA_ILi64EEEEEENS5_IJS18_SC_EEEEEEEvNS4_8identityENS4_23SM90_TMA_LOAD_MULTICASTES1C_vS1D_EENS_8epilogue10collective6detail29Sm90TmaWarpSpecializedAdapterINS1H_15DefaultEpilogueISK_SL_SL_NS1G_6thread17LinearCombinationISK_Li1EffLNS1L_9ScaleType4KindE0ELNS_15FloatRoundStyleE2ESK_EENS1_15EpilogueDefaultEEEEEvvEEEEvNT_6ParamsE --------------------------
	.section	.text._ZN7cutlass13device_kernelINS_4gemm6kernel13GemmUniversalIN4cute5tupleIJiiiiEEENS1_10collective13CollectiveMmaINS1_34MainloopSm90TmaGmmaWarpSpecializedILi3ENS5_IJNS4_1CILi2EEENSA_ILi1EEESC_EEENS1_35KernelTmaWarpSpecializedCooperativeEEENS5_IJNSA_ILi256EEENSA_ILi8EEENSA_ILi128EEEEEENS_6half_tENS5_IJlSC_lEEESK_SL_NS4_8TiledMMAINS4_8MMA_AtomIJNS4_4SM904GMMA24MMA_64x8x16_F32F16F16_SSILNSP_5MajorE0ELSR_0ELNSP_7ScaleInE1ELSS_1EEEEEENS4_6LayoutISD_NS5_IJSC_NSA_ILi0EEESW_EEEEENS5_IJNS4_10UnderscoreESZ_SZ_EEEEENS4_13SM90_TMA_LOADENS4_14ComposedLayoutINS4_7SwizzleILi3ELi4ELi3EEENS4_18smem_ptr_flag_bitsILi16EEENSV_INS5_IJSH_NSA_ILi64EEEEEENS5_IJS18_SC_EEEEEEEvNS4_8identityENS4_23SM90_TMA_LOAD_MULTICASTES1C_vS1D_EENS_8epilogue10collective6detail29Sm90TmaWarpSpecializedAdapterINS1H_15DefaultEpilogueISK_SL_SL_NS1G_6thread17LinearCombinationISK_Li1EffLNS1L_9ScaleType4KindE0ELNS_15FloatRoundStyleE2ESK_EENS1_15EpilogueDefaultEEEEEvvEEEEvNT_6ParamsE,"ax",@progbits
	.align	128
.text._ZN7cutlass13device_kernelINS_4gemm6kernel13GemmUniversalIN4cute5tupleIJiiiiEEENS1_10collective13CollectiveMmaINS1_34MainloopSm90TmaGmmaWarpSpecializedILi3ENS5_IJNS4_1CILi2EEENSA_ILi1EEESC_EEENS1_35KernelTmaWarpSpecializedCooperativeEEENS5_IJNSA_ILi256EEENSA_ILi8EEENSA_ILi128EEEEEENS_6half_tENS5_IJlSC_lEEESK_SL_NS4_8TiledMMAINS4_8MMA_AtomIJNS4_4SM904GMMA24MMA_64x8x16_F32F16F16_SSILNSP_5MajorE0ELSR_0ELNSP_7ScaleInE1ELSS_1EEEEEENS4_6LayoutISD_NS5_IJSC_NSA_ILi0EEESW_EEEEENS5_IJNS4_10UnderscoreESZ_SZ_EEEEENS4_13SM90_TMA_LOADENS4_14ComposedLayoutINS4_7SwizzleILi3ELi4ELi3EEENS4_18smem_ptr_flag_bitsILi16EEENSV_INS5_IJSH_NSA_ILi64EEEEEENS5_IJS18_SC_EEEEEEEvNS4_8identityENS4_23SM90_TMA_LOAD_MULTICASTES1C_vS1D_EENS_8epilogue10collective6detail29Sm90TmaWarpSpecializedAdapterINS1H_15DefaultEpilogueISK_SL_SL_NS1G_6thread17LinearCombinationISK_Li1EffLNS1L_9ScaleType4KindE0ELNS_15FloatRoundStyleE2ESK_EENS1_15EpilogueDefaultEEEEEvvEEEEvNT_6ParamsE:
        .type           _ZN7cutlass13device_kernelINS_4gemm6kernel13GemmUniversalIN4cute5tupleIJiiiiEEENS1_10collective13CollectiveMmaINS1_34MainloopSm90TmaGmmaWarpSpecializedILi3ENS5_IJNS4_1CILi2EEENSA_ILi1EEESC_EEENS1_35KernelTmaWarpSpecializedCooperativeEEENS5_IJNSA_ILi256EEENSA_ILi8EEENSA_ILi128EEEEEENS_6half_tENS5_IJlSC_lEEESK_SL_NS4_8TiledMMAINS4_8MMA_AtomIJNS4_4SM904GMMA24MMA_64x8x16_F32F16F16_SSILNSP_5MajorE0ELSR_0ELNSP_7ScaleInE1ELSS_1EEEEEENS4_6LayoutISD_NS5_IJSC_NSA_ILi0EEESW_EEEEENS5_IJNS4_10UnderscoreESZ_SZ_EEEEENS4_13SM90_TMA_LOADENS4_14ComposedLayoutINS4_7SwizzleILi3ELi4ELi3EEENS4_18smem_ptr_flag_bitsILi16EEENSV_INS5_IJSH_NSA_ILi64EEEEEENS5_IJS18_SC_EEEEEEEvNS4_8identityENS4_23SM90_TMA_LOAD_MULTICASTES1C_vS1D_EENS_8epilogue10collective6detail29Sm90TmaWarpSpecializedAdapterINS1H_15DefaultEpilogueISK_SL_SL_NS1G_6thread17LinearCombinationISK_Li1EffLNS1L_9ScaleType4KindE0ELNS_15FloatRoundStyleE2ESK_EENS1_15EpilogueDefaultEEEEEvvEEEEvNT_6ParamsE,@function
        .size           _ZN7cutlass13device_kernelINS_4gemm6kernel13GemmUniversalIN4cute5tupleIJiiiiEEENS1_10collective13CollectiveMmaINS1_34MainloopSm90TmaGmmaWarpSpecializedILi3ENS5_IJNS4_1CILi2EEENSA_ILi1EEESC_EEENS1_35KernelTmaWarpSpecializedCooperativeEEENS5_IJNSA_ILi256EEENSA_ILi8EEENSA_ILi128EEEEEENS_6half_tENS5_IJlSC_lEEESK_SL_NS4_8TiledMMAINS4_8MMA_AtomIJNS4_4SM904GMMA24MMA_64x8x16_F32F16F16_SSILNSP_5MajorE0ELSR_0ELNSP_7ScaleInE1ELSS_1EEEEEENS4_6LayoutISD_NS5_IJSC_NSA_ILi0EEESW_EEEEENS5_IJNS4_10UnderscoreESZ_SZ_EEEEENS4_13SM90_TMA_LOADENS4_14ComposedLayoutINS4_7SwizzleILi3ELi4ELi3EEENS4_18smem_ptr_flag_bitsILi16EEENSV_INS5_IJSH_NSA_ILi64EEEEEENS5_IJS18_SC_EEEEEEEvNS4_8identityENS4_23SM90_TMA_LOAD_MULTICASTES1C_vS1D_EENS_8epilogue10collective6detail29Sm90TmaWarpSpecializedAdapterINS1H_15DefaultEpilogueISK_SL_SL_NS1G_6thread17LinearCombinationISK_Li1EffLNS1L_9ScaleType4KindE0ELNS_15FloatRoundStyleE2ESK_EENS1_15EpilogueDefaultEEEEEvvEEEEvNT_6ParamsE,(.L_x_83 - _ZN7cutlass13device_kernelINS_4gemm6kernel13GemmUniversalIN4cute5tupleIJiiiiEEENS1_10collective13CollectiveMmaINS1_34MainloopSm90TmaGmmaWarpSpecializedILi3ENS5_IJNS4_1CILi2EEENSA_ILi1EEESC_EEENS1_35KernelTmaWarpSpecializedCooperativeEEENS5_IJNSA_ILi256EEENSA_ILi8EEENSA_ILi128EEEEEENS_6half_tENS5_IJlSC_lEEESK_SL_NS4_8TiledMMAINS4_8MMA_AtomIJNS4_4SM904GMMA24MMA_64x8x16_F32F16F16_SSILNSP_5MajorE0ELSR_0ELNSP_7ScaleInE1ELSS_1EEEEEENS4_6LayoutISD_NS5_IJSC_NSA_ILi0EEESW_EEEEENS5_IJNS4_10UnderscoreESZ_SZ_EEEEENS4_13SM90_TMA_LOADENS4_14ComposedLayoutINS4_7SwizzleILi3ELi4ELi3EEENS4_18smem_ptr_flag_bitsILi16EEENSV_INS5_IJSH_NSA_ILi64EEEEEENS5_IJS18_SC_EEEEEEEvNS4_8identityENS4_23SM90_TMA_LOAD_MULTICASTES1C_vS1D_EENS_8epilogue10collective6detail29Sm90TmaWarpSpecializedAdapterINS1H_15DefaultEpilogueISK_SL_SL_NS1G_6thread17LinearCombinationISK_Li1EffLNS1L_9ScaleType4KindE0ELNS_15FloatRoundStyleE2ESK_EENS1_15EpilogueDefaultEEEEEvvEEEEvNT_6ParamsE)
        .other          _ZN7cutlass13device_kernelINS_4gemm6kernel13GemmUniversalIN4cute5tupleIJiiiiEEENS1_10collective13CollectiveMmaINS1_34MainloopSm90TmaGmmaWarpSpecializedILi3ENS5_IJNS4_1CILi2EEENSA_ILi1EEESC_EEENS1_35KernelTmaWarpSpecializedCooperativeEEENS5_IJNSA_ILi256EEENSA_ILi8EEENSA_ILi128EEEEEENS_6half_tENS5_IJlSC_lEEESK_SL_NS4_8TiledMMAINS4_8MMA_AtomIJNS4_4SM904GMMA24MMA_64x8x16_F32F16F16_SSILNSP_5MajorE0ELSR_0ELNSP_7ScaleInE1ELSS_1EEEEEENS4_6LayoutISD_NS5_IJSC_NSA_ILi0EEESW_EEEEENS5_IJNS4_10UnderscoreESZ_SZ_EEEEENS4_13SM90_TMA_LOADENS4_14ComposedLayoutINS4_7SwizzleILi3ELi4ELi3EEENS4_18smem_ptr_flag_bitsILi16EEENSV_INS5_IJSH_NSA_ILi64EEEEEENS5_IJS18_SC_EEEEEEEvNS4_8identityENS4_23SM90_TMA_LOAD_MULTICASTES1C_vS1D_EENS_8epilogue10collective6detail29Sm90TmaWarpSpecializedAdapterINS1H_15DefaultEpilogueISK_SL_SL_NS1G_6thread17LinearCombinationISK_Li1EffLNS1L_9ScaleType4KindE0ELNS_15FloatRoundStyleE2ESK_EENS1_15EpilogueDefaultEEEEEvvEEEEvNT_6ParamsE,@"STO_CUDA_ENTRY STV_DEFAULT"
_ZN7cutlass13device_kernelINS_4gemm6kernel13GemmUniversalIN4cute5tupleIJiiiiEEENS1_10collective13CollectiveMmaINS1_34MainloopSm90TmaGmmaWarpSpecializedILi3ENS5_IJNS4_1CILi2EEENSA_ILi1EEESC_EEENS1_35KernelTmaWarpSpecializedCooperativeEEENS5_IJNSA_ILi256EEENSA_ILi8EEENSA_ILi128EEEEEENS_6half_tENS5_IJlSC_lEEESK_SL_NS4_8TiledMMAINS4_8MMA_AtomIJNS4_4SM904GMMA24MMA_64x8x16_F32F16F16_SSILNSP_5MajorE0ELSR_0ELNSP_7ScaleInE1ELSS_1EEEEEENS4_6LayoutISD_NS5_IJSC_NSA_ILi0EEESW_EEEEENS5_IJNS4_10UnderscoreESZ_SZ_EEEEENS4_13SM90_TMA_LOADENS4_14ComposedLayoutINS4_7SwizzleILi3ELi4ELi3EEENS4_18smem_ptr_flag_bitsILi16EEENSV_INS5_IJSH_NSA_ILi64EEEEEENS5_IJS18_SC_EEEEEEEvNS4_8identityENS4_23SM90_TMA_LOAD_MULTICASTES1C_vS1D_EENS_8epilogue10collective6detail29Sm90TmaWarpSpecializedAdapterINS1H_15DefaultEpilogueISK_SL_SL_NS1G_6thread17LinearCombinationISK_Li1EffLNS1L_9ScaleType4KindE0ELNS_15FloatRoundStyleE2ESK_EENS1_15EpilogueDefaultEEEEEvvEEEEvNT_6ParamsE:
[----:B------:R-:W0:Y:S01]  /*0000*/  LDC R1, c[0x0][0x28] ;  /* 0x00000a00ff017b82 */ /* 0x000e220000000800 */
[----:B------:R-:W1:Y:S01]  /*0010*/  S2R R16, SR_TID.X ;  /* 0x0000000000107919 */ /* 0x000e620000002100 */
[----:B------:R-:W-:Y:S01]  /*0020*/  ELECT P0, URZ, PT ;  /* 0x00000000003f782f */ /* 0x000fe20003800000 */
[----:B------:R-:W-:Y:S01]  /*0030*/  BSSY B0, `(.L_x_0) ;  /* 0x000000f000007945 */ /* 0x000fe20003800000 */
[--C-:B-1----:R-:W-:Y:S02]  /*0040*/  SHF.R.U32.HI R0, RZ, 0x5, R16.reuse ;  /* 0x00000005ff007819 */ /* 0x102fe40000011610 */
[----:B------:R-:W-:-:S03]  /*0050*/  SHF.R.U32.HI R2, RZ, 0x7, R16 ;  /* 0x00000007ff027819 */ /* 0x000fc60000011610 */
[----:B------:R-:W1:Y:S04]  /*0060*/  SHFL.IDX PT, R3, R0, RZ, 0x1f ;  /* 0x00001fff00037589 */ /* 0x000e6800000e0000 */
[----:B------:R2:W3:Y:S01]  /*0070*/  SHFL.IDX PT, R6, R2, RZ, 0x1f ;  /* 0x00001fff02067589 */ /* 0x0004e200000e0000 */
[----:B-1----:R-:W-:-:S13]  /*0080*/  ISETP.NE.OR P0, PT, R3, RZ, !P0 ;  /* 0x000000ff0300720c */ /* 0x002fda0004705670 */
[----:B0-23--:R-:W-:Y:S05]  /*0090*/  @P0 BRA `(.L_x_1) ;  /* 0x0000000000200947 */ /* 0x00dfea0003800000 */
[----:B------:R-:W-:Y:S02]  /*00a0*/  ULDC.64 UR4, c[0x0][0x198] ;  /* 0x0000660000047ab9 */ /* 0x000fe40000000a00 */
[----:B------:R-:W-:Y:S02]  /*00b0*/  UIADD3 UR6, UP0, UR4, 0xf0, URZ ;  /* 0x000000f004067890 */ /* 0x000fe4000ff1e03f */
[----:B------:R-:W-:Y:S02]  /*00c0*/  UIADD3 UR4, UP1, UR4, 0x1f0, URZ ;  /* 0x000001f004047890 */ /* 0x000fe4000ff3e03f */
[----:B------:R-:W-:Y:S02]  /*00d0*/  UIADD3.X UR7, URZ, UR5, URZ, UP0, !UPT ;  /* 0x000000053f077290 */ /* 0x000fe400087fe43f */
[----:B------:R-:W-:-:S07]  /*00e0*/  UIADD3.X UR5, URZ, UR5, URZ, UP1, !UPT ;  /* 0x000000053f057290 */ /* 0x000fce0008ffe43f */
[----:B------:R0:W-:Y:S02]  /*00f0*/  UTMACCTL.PF [UR6] ;  /* 0x00000000060079b9 */ /* 0x0001e40008040000 */
[----:B------:R0:W-:Y:S02]  /*0100*/  UTMACCTL.PF [UR4] ;  /* 0x00000000040079b9 */ /* 0x0001e40008040000 */
[----:B0-----:R-:W-:Y:S01]  /*0110*/  NOP ;  /* 0x0000000000007918 */ /* 0x001fe20000000000 */
.L_x_1:
[----:B------:R-:W-:Y:S05]  /*0120*/  BSYNC B0 ;  /* 0x0000000000007941 */ /* 0x000fea0003800000 */
.L_x_0:
[----:B------:R-:W0:Y:S02]  /*0130*/  SHFL.IDX PT, R4, R0, RZ, 0x1f ;  /* 0x00001fff00047589 */ /* 0x000e2400000e0000 */
[----:B0-----:R-:W-:-:S13]  /*0140*/  ISETP.NE.AND P0, PT, R4, RZ, PT ;  /* 0x000000ff0400720c */ /* 0x001fda0003f05270 */
[----:B------:R-:W-:Y:S05]  /*0150*/  @P0 BRA `(.L_x_2) ;  /* 0x0000000000500947 */ /* 0x000fea0003800000 */
[----:B------:R-:W0:Y:S01]  /*0160*/  S2UR UR8, SR_CgaCtaId ;  /* 0x00000000000879c3 */ /* 0x000e220000008800 */
[----:B------:R-:W-:Y:S01]  /*0170*/  UMOV UR4, 0x400 ;  /* 0x0000040000047882 */ /* 0x000fe20000000000 */
[----:B------:R-:W-:Y:S01]  /*0180*/  UMOV UR5, 0x1 ;  /* 0x0000000100057882 */ /* 0x000fe20000000000 */
[----:B------:R-:W-:Y:S01]  /*0190*/  UMOV UR6, 0x4 ;  /* 0x0000000400067882 */ /* 0x000fe20000000000 */
[----:B------:R-:W-:Y:S01]  /*01a0*/  ELECT P0, URZ, PT ;  /* 0x00000000003f782f */ /* 0x000fe20003800000 */
[----:B------:R-:W-:-:S04]  /*01b0*/  UIADD3 UR6, -UR6, 0x100000, URZ ;  /* 0x0010000006067890 */ /* 0x000fc8000fffe13f */
[----:B------:R-:W-:Y:S02]  /*01c0*/  USHF.L.U32 UR7, UR6, 0xb, URZ ;  /* 0x0000000b06077899 */ /* 0x000fe4000800063f */
[----:B------:R-:W-:Y:S02]  /*01d0*/  USHF.L.U32 UR6, UR6, 0x1, URZ ;  /* 0x0000000106067899 */ /* 0x000fe4000800063f */
[----:B0-----:R-:W-:Y:S02]  /*01e0*/  ULEA UR8, UR8, UR4, 0x18 ;  /* 0x0000000408087291 */ /* 0x001fe4000f8ec03f */
[----:B------:R-:W-:-:S04]  /*01f0*/  UIADD3 UR4, -UR5, 0x100000, URZ ;  /* 0x0010000005047890 */ /* 0x000fc8000fffe13f */
[----:B------:R-:W-:Y:S02]  /*0200*/  USHF.L.U32 UR5, UR4, 0xb, URZ ;  /* 0x0000000b04057899 */ /* 0x000fe4000800063f */
[----:B------:R-:W-:Y:S01]  /*0210*/  USHF.L.U32 UR4, UR4, 0x1, URZ ;  /* 0x0000000104047899 */ /* 0x000fe2000800063f */
[----:B------:R-:W0:Y:S11]  /*0220*/  FENCE.VIEW.ASYNC.S ;  /* 0x00000000000073c6 */ /* 0x000e360000000000 */
[----:B0-----:R0:W1:Y:S01]  /*0230*/  SYNCS.EXCH.64 URZ, [UR8], UR4 ;  /* 0x00000004083f75b2 */ /* 0x0010620008000100 */
[----:B------:R0:W2:Y:S01]  /*0240*/  SYNCS.EXCH.64 URZ, [UR8+0x18], UR6 ;  /* 0x00001806083f75b2 */ /* 0x0000a20008000100 */
[----:B------:R0:W3:Y:S01]  /*0250*/  SYNCS.EXCH.64 URZ, [UR8+0x8], UR4 ;  /* 0x00000804083f75b2 */ /* 0x0000e20008000100 */
[----:B------:R0:W4:Y:S01]  /*0260*/  SYNCS.EXCH.64 URZ, [UR8+0x20], UR6 ;  /* 0x00002006083f75b2 */ /* 0x0001220008000100 */
[----:B------:R0:W0:Y:S01]  /*0270*/  SYNCS.EXCH.64 URZ, [UR8+0x10], UR4 ;  /* 0x00001004083f75b2 */ /* 0x0000220008000100 */
[----:B------:R0:W0:Y:S01]  /*0280*/  SYNCS.EXCH.64 URZ, [UR8+0x28], UR6 ;  /* 0x00002806083f75b2 */ /* 0x0000220008000100 */
[----:B------:R-:W-:Y:S01]  /*0290*/  NOP ;  /* 0x0000000000007918 */ /* 0x000fe20000000000 */
.L_x_2:
[----:B------:R-:W-:Y:S01]  /*02a0*/  SHF.R.S32.HI R5, RZ, 0x1f, R16 ;  /* 0x0000001fff057819 */ /* 0x000fe20000011410 */
[----:B------:R-:W5:Y:S01]  /*02b0*/  SHFL.IDX PT, R0, R0, RZ, 0x1f ;  /* 0x00001fff00007589 */ /* 0x000f6200000e0000 */
[----:B0-----:R-:W0:Y:S01]  /*02c0*/  S2UR UR8, SR_CTAID.X ;  /* 0x00000000000879c3 */ /* 0x001e220000002500 */
[----:B------:R-:W-:Y:S02]  /*02d0*/  ELECT P0, URZ, PT ;  /* 0x00000000003f782f */ /* 0x000fe40003800000 */
[----:B------:R-:W-:Y:S01]  /*02e0*/  LEA.HI R5, R5, R16, RZ, 0x7 ;  /* 0x0000001005057211 */ /* 0x000fe200078f38ff */
[----:B------:R-:W1:Y:S01]  /*02f0*/  S2R R2, SR_CTAID.Y ;  /* 0x0000000000027919 */ /* 0x000e620000002600 */
[----:B------:R-:W-:Y:S01]  /*0300*/  SHF.R.S32.HI R9, RZ, 0x1f, R4 ;  /* 0x0000001fff097819 */ /* 0x000fe20000011404 */
[----:B------:R-:W-:Y:S01]  /*0310*/  ULDC UR4, c[0x0][0x150] ;  /* 0x0000540000047ab9 */ /* 0x000fe20000000800 */
[----:B------:R-:W-:Y:S01]  /*0320*/  LOP3.LUT R5, R5, 0xffffff80, RZ, 0xc0, !PT ;  /* 0xffffff8005057812 */ /* 0x000fe200078ec0ff */
[----:B------:R-:W-:Y:S01]  /*0330*/  NOP ;  /* 0x0000000000007918 */ /* 0x000fe20000000000 */
[----:B------:R-:W-:Y:S01]  /*0340*/  LEA.HI R9, R9, R4, RZ, 0x2 ;  /* 0x0000000409097211 */ /* 0x000fe200078f10ff */
[----:B------:R-:W2:Y:S01]  /*0350*/  LDC R10, c[0x0][0x144] ;  /* 0x00005100ff0a7b82 */ /* 0x000ea20000000800 */
[----:B------:R-:W-:Y:S01]  /*0360*/  NOP ;  /* 0x0000000000007918 */ /* 0x000fe20000000000 */
[----:B------:R-:W-:Y:S01]  /*0370*/  IMAD.IADD R7, R16, 0x1, -R5 ;  /* 0x0000000110077824 */ /* 0x000fe200078e0a05 */
[----:B------:R-:W-:Y:S01]  /*0380*/  LOP3.LUT R9, R9, 0x3ffffffc, RZ, 0xc0, !PT ;  /* 0x3ffffffc09097812 */ /* 0x000fe200078ec0ff */
[----:B------:R-:W-:Y:S01]  /*0390*/  IMAD.MOV.U32 R28, RZ, RZ, 0x1 ;  /* 0x00000001ff1c7424 */ /* 0x000fe200078e00ff */
[----:B------:R-:W-:-:S02]  /*03a0*/  ISETP.NE.AND P3, PT, R6, RZ, PT ;  /* 0x000000ff0600720c */ /* 0x000fc40003f65270 */
[----:B------:R-:W-:Y:S01]  /*03b0*/  SHF.R.S32.HI R8, RZ, 0x1f, R7 ;  /* 0x0000001fff087819 */ /* 0x000fe20000011407 */
[----:B------:R-:W-:Y:S01]  /*03c0*/  IMAD.IADD R4, R4, 0x1, -R9 ;  /* 0x0000000104047824 */ /* 0x000fe200078e0a09 */
[----:B------:R-:W3:Y:S02]  /*03d0*/  LDC R12, c[0x0][0x140] ;  /* 0x00005000ff0c7b82 */ /* 0x000ee40000000800 */
[----:B------:R-:W-:Y:S02]  /*03e0*/  LEA.HI R8, R8, R7, RZ, 0x3 ;  /* 0x0000000708087211 */ /* 0x000fe400078f18ff */
[----:B-----5:R-:W-:Y:S02]  /*03f0*/  ISETP.NE.OR P0, PT, R0, RZ, !P0 ;  /* 0x000000ff0000720c */ /* 0x020fe40004705670 */
[--C-:B------:R-:W-:Y:S02]  /*0400*/  SHF.R.S32.HI R0, RZ, 0x3, R8.reuse ;  /* 0x00000003ff007819 */ /* 0x100fe40000011408 */
[----:B------:R-:W-:-:S02]  /*0410*/  SHF.R.S32.HI R5, RZ, 0x1f, R8 ;  /* 0x0000001fff057819 */ /* 0x000fc40000011408 */
[----:B0-----:R-:W-:Y:S02]  /*0420*/  I2FP.F32.U32 R8, UR8 ;  /* 0x0000000800087c45 */ /* 0x001fe40008201000 */
[----:B------:R-:W-:-:S03]  /*0430*/  LEA.HI R5, R5, R0, RZ, 0x2 ;  /* 0x0000000005057211 */ /* 0x000fc600078f10ff */
[----:B------:R-:W-:Y:S01]  /*0440*/  FMUL R8, R8, UR4 ;  /* 0x0000000408087c20 */ /* 0x000fe20008400000 */
[----:B------:R-:W-:Y:S01]  /*0450*/  LOP3.LUT R5, R5, 0xfffffffc, RZ, 0xc0, !PT ;  /* 0xfffffffc05057812 */ /* 0x000fe200078ec0ff */
[----:B------:R-:W-:Y:S01]  /*0460*/  VOTEU.ALL UP0, P0 ;  /* 0x00000000003f7886 */ /* 0x000fe20000000000 */
[----:B------:R-:W-:Y:S01]  /*0470*/  ULDC UR4, c[0x0][0x154] ;  /* 0x0000550000047ab9 */ /* 0x000fe20000000800 */
[----:B------:R-:W-:Y:S02]  /*0480*/  VOTEU.ALL UP1, P0 ;  /* 0x00000000003f7886 */ /* 0x000fe40000020000 */
[----:B------:R-:W0:Y:S01]  /*0490*/  F2I.U32.TRUNC.NTZ R8, R8 ;  /* 0x0000000800087305 */ /* 0x000e22000020f000 */
[----:B------:R-:W-:Y:S01]  /*04a0*/  IMAD.IADD R5, R0, 0x1, -R5 ;  /* 0x0000000100057824 */ /* 0x000fe200078e0a05 */
[----:B------:R-:W5:Y:S01]  /*04b0*/  @!UP0 S2UR UR7, SR_CgaCtaId ;  /* 0x00000000000789c3 */ /* 0x000f620000008800 */
[----:B------:R-:W-:Y:S01]  /*04c0*/  @!UP0 UMOV UR6, 0x400 ;  /* 0x0000040000068882 */ /* 0x000fe20000000000 */
[----:B---3--:R-:W-:Y:S01]  /*04d0*/  ISETP.EQ.U32.AND P2, PT, R12, 0x1, PT ;  /* 0x000000010c00780c */ /* 0x008fe20003f42070 */
[----:B------:R-:W-:Y:S01]  /*04e0*/  IMAD R23, R4, 0x4, R5 ;  /* 0x0000000404177824 */ /* 0x000fe200078e0205 */
[----:B-1----:R-:W-:-:S04]  /*04f0*/  I2FP.F32.U32 R4, R2 ;  /* 0x0000000200047245 */ /* 0x002fc80000201000 */
[----:B------:R-:W-:Y:S01]  /*0500*/  LEA.HI R0, R23, R23, RZ, 0x1 ;  /* 0x0000001717007211 */ /* 0x000fe200078f08ff */
[----:B------:R-:W-:Y:S01]  /*0510*/  FMUL R11, R4, UR4 ;  /* 0x00000004040b7c20 */ /* 0x000fe20008400000 */
[----:B------:R-:W1:Y:S01]  /*0520*/  LDC R5, c[0x0][0x148] ;  /* 0x00005200ff057b82 */ /* 0x000e620000000800 */
[----:B------:R-:W-:Y:S01]  /*0530*/  UMOV UR4, 0x20 ;  /* 0x0000002000047882 */ /* 0x000fe20000000000 */
[----:B0-----:R-:W-:Y:S01]  /*0540*/  IMAD.MOV R9, RZ, RZ, -R8 ;  /* 0x000000ffff097224 */ /* 0x001fe200078e0a08 */
[----:B------:R-:W-:Y:S02]  /*0550*/  LOP3.LUT R8, R0, 0xfffffffe, RZ, 0xc0, !PT ;  /* 0xfffffffe00087812 */ /* 0x000fe400078ec0ff */
[----:B------:R-:W0:Y:S01]  /*0560*/  F2I.U32.TRUNC.NTZ R11, R11 ;  /* 0x0000000b000b7305 */ /* 0x000e22000020f000 */
[----:B------:R-:W-:Y:S01]  /*0570*/  SHF.R.S32.HI R0, RZ, 0x1f, R3 ;  /* 0x0000001fff007819 */ /* 0x000fe20000011403 */
[----:B--2---:R-:W-:Y:S01]  /*0580*/  IMAD R4, R10, R9, UR8 ;  /* 0x000000080a047e24 */ /* 0x004fe2000f8e0209 */
[----:B------:R-:W-:-:S04]  /*0590*/  @!UP0 UIADD3 UR4, -UR4, 0x100000, URZ ;  /* 0x0010000004048890 */ /* 0x000fc8000fffe13f */
[----:B------:R-:W-:Y:S02]  /*05a0*/  @!UP0 USHF.L.U32 UR5, UR4, 0xb, URZ ;  /* 0x0000000b04058899 */ /* 0x000fe4000800063f */
[----:B------:R-:W-:Y:S01]  /*05b0*/  @!UP0 USHF.L.U32 UR4, UR4, 0x1, URZ ;  /* 0x0000000104048899 */ /* 0x000fe2000800063f */
[C---:B------:R-:W-:Y:S01]  /*05c0*/  IMAD.IADD R9, R23.reuse, 0x1, -R8 ;  /* 0x0000000117097824 */ /* 0x040fe200078e0a08 */
[----:B------:R-:W-:Y:S01]  /*05d0*/  LEA.HI R0, R0, R3, RZ, 0x2 ;  /* 0x0000000300007211 */ /* 0x000fe200078f10ff */
[----:B------:R-:W-:-:S03]  /*05e0*/  IMAD.SHL.U32 R8, R23, 0x4, RZ ;  /* 0x0000000417087824 */ /* 0x000fc600078e00ff */
[----:B------:R-:W-:Y:S01]  /*05f0*/  ISETP.NE.AND P4, PT, R9, R4, PT ;  /* 0x000000040900720c */ /* 0x000fe20003f85270 */
[----:B-----5:R-:W-:Y:S01]  /*0600*/  @!UP0 ULEA UR6, UR7, UR6, 0x18 ;  /* 0x0000000607068291 */ /* 0x020fe2000f8ec03f */
[----:B------:R-:W-:Y:S01]  /*0610*/  LOP3.LUT R0, R0, 0xfffffffc, RZ, 0xc0, !PT ;  /* 0xfffffffc00007812 */ /* 0x000fe200078ec0ff */
[----:B------:R-:W-:Y:S01]  /*0620*/  VOTEU.ALL UP0, P0 ;  /* 0x00000000003f7886 */ /* 0x000fe20000000000 */
[----:B------:R-:W-:Y:S01]  /*0630*/  LOP3.LUT R23, R23, 0xc, R8, 0x78, !PT ;  /* 0x0000000c17177812 */ /* 0x000fe200078e7808 */
[----:B0-----:R-:W-:Y:S01]  /*0640*/  IMAD.MOV R14, RZ, RZ, -R11 ;  /* 0x000000ffff0e7224 */ /* 0x001fe200078e0a0b */
[----:B------:R-:W-:Y:S01]  /*0650*/  LOP3.LUT P0, RZ, R7, 0x7, RZ, 0xc0, !PT ;  /* 0x0000000707ff7812 */ /* 0x000fe2000780c0ff */
[----:B------:R-:W-:Y:S02]  /*0660*/  IMAD.IADD R0, R3, 0x1, -R0 ;  /* 0x0000000103007824 */ /* 0x000fe400078e0a00 */
[----:B-1----:R-:W-:Y:S01]  /*0670*/  IMAD R9, R5, R14, R2 ;  /* 0x0000000e05097224 */ /* 0x002fe200078e0202 */
[----:B------:R-:W-:-:S03]  /*0680*/  ISETP.LT.U32.AND P0, PT, R23, 0x2, !P0 ;  /* 0x000000021700780c */ /* 0x000fc60004701070 */
[----:B------:R-:W-:Y:S01]  /*0690*/  @P4 LEA.HI R8, R23, R23, RZ, 0x1 ;  /* 0x0000001717084211 */ /* 0x000fe200078f08ff */
[----:B------:R-:W0:Y:S02]  /*06a0*/  FENCE.VIEW.ASYNC.S ;  /* 0x00000000000073c6 */ /* 0x000e240000000000 */
[----:B0-----:R0:W1:Y:S01]  /*06b0*/  @!UP0 SYNCS.EXCH.64 URZ, [UR6+0x40], UR4 ;  /* 0x00004004063f85b2 */ /* 0x0010620008000100 */
[C---:B------:R-:W-:Y:S02]  /*06c0*/  ISETP.NE.AND P1, PT, R0.reuse, 0x3, PT ;  /* 0x000000030000780c */ /* 0x040fe40003f25270 */
[----:B------:R-:W-:Y:S02]  /*06d0*/  @P4 SHF.R.S32.HI R8, RZ, 0x1, R8 ;  /* 0x00000001ff084819 */ /* 0x000fe40000011408 */
[----:B------:R-:W-:Y:S02]  /*06e0*/  ISETP.EQ.OR P1, PT, R0, RZ, !P1 ;  /* 0x000000ff0000720c */ /* 0x000fe40004f22670 */
[----:B------:R-:W-:Y:S01]  /*06f0*/  @P4 ISETP.NE.AND P5, PT, R8, R9, PT ;  /* 0x000000090800420c */ /* 0x000fe20003fa5270 */
[C---:B------:R-:W-:Y:S01]  /*0700*/  VIADD R8, R6.reuse, 0xffffffff ;  /* 0xffffffff06087836 */ /* 0x040fe20000000000 */
[----:B------:R-:W-:-:S02]  /*0710*/  ISETP.EQ.AND P1, PT, R6, RZ, P1 ;  /* 0x000000ff0600720c */ /* 0x000fc40000f22270 */
[----:B------:R-:W-:Y:S02]  /*0720*/  SEL R7, RZ, 0x1, !P0 ;  /* 0x00000001ff077807 */ /* 0x000fe40004000000 */
[----:B------:R-:W-:Y:S02]  /*0730*/  ISETP.GE.U32.AND P6, PT, R8, 0x2, PT ;  /* 0x000000020800780c */ /* 0x000fe40003fc6070 */
[----:B------:R-:W-:Y:S01]  /*0740*/  @P4 SEL R28, RZ, 0x1, P5 ;  /* 0x00000001ff1c4807 */ /* 0x000fe20002800000 */
[----:B------:R0:W2:Y:S01]  /*0750*/  @!UP1 SYNCS.EXCH.64 URZ, [UR6+0x48], UR4 ;  /* 0x00004804063f95b2 */ /* 0x0000a20008000100 */
[----:B------:R-:W-:Y:S01]  /*0760*/  SEL R17, RZ, 0x1, !P1 ;  /* 0x00000001ff117807 */ /* 0x000fe20004800000 */
[----:B------:R-:W-:Y:S01]  /*0770*/  NOP ;  /* 0x0000000000007918 */ /* 0x000fe20000000000 */
[----:B------:R-:W-:Y:S02]  /*0780*/  LOP3.LUT R28, R28, R7, RZ, 0xc0, !PT ;  /* 0x000000071c1c7212 */ /* 0x000fe400078ec0ff */
[----:B------:R-:W-:Y:S01]  /*0790*/  SEL R17, R17, 0x2, P6 ;  /* 0x0000000211117807 */ /* 0x000fe20003000000 */
[----:B0-----:R-:W-:Y:S06]  /*07a0*/  @!P2 BRA `(.L_x_3) ;  /* 0x000000000008a947 */ /* 0x001fec0003800000 */
[----:B-12-4-:R-:W-:Y:S01]  /*07b0*/  UCGABAR_ARV ;  /* 0x00000000000079c7 */ /* 0x016fe20008000000 */
[----:B------:R-:W-:Y:S05]  /*07c0*/  BRA `(.L_x_4) ;  /* 0x0000000000047947 */ /* 0x000fea0003800000 */
.L_x_3:
[----:B-12-4-:R-:W-:Y:S01]  /*07d0*/  NOP ;  /* 0x0000000000007918 */ /* 0x016fe20000000000 */
.L_x_4:
[----:B------:R-:W0:Y:S01]  /*07e0*/  LDC R22, c[0x0][0x65c] ;  /* 0x00019700ff167b82 */ /* 0x000e220000000800 */
[----:B------:R-:W-:Y:S02]  /*07f0*/  IMAD.U32 R6, RZ, RZ, UR8 ;  /* 0x00000008ff067e24 */ /* 0x000fe4000f8e00ff */
[----:B------:R-:W-:Y:S01]  /*0800*/  IMAD.MOV.U32 R7, RZ, RZ, RZ ;  /* 0x000000ffff077224 */ /* 0x000fe200078e00ff */
[----:B0-----:R-:W-:-:S04]  /*0810*/  ISETP.NE.AND P1, PT, R22, 0x1, PT ;  /* 0x000000011600780c */ /* 0x001fc80003f25270 */
[----:B------:R-:W-:-:S09]  /*0820*/  P2R R3, PR, RZ, 0x2 ;  /* 0x00000002ff037803 */ /* 0x000fd20000000000 */
[----:B------:R-:W0:Y:S01]  /*0830*/  @P1 LDC R19, c[0x0][0x10] ;  /* 0x00000400ff131b82 */ /* 0x000e220000000800 */
[----:B------:R-:W-:Y:S02]  /*0840*/  @P1 IMAD.MOV.U32 R3, RZ, RZ, RZ ;  /* 0x000000ffff031224 */ /* 0x000fe400078e00ff */
[----:B------:R-:W-:-:S05]  /*0850*/  @P1 IMAD.MOV.U32 R11, RZ, RZ, RZ ;  /* 0x000000ffff0b1224 */ /* 0x000fca00078e00ff */
[----:B------:R-:W1:Y:S01]  /*0860*/  @!P1 LDC R9, c[0x0][0xc] ;  /* 0x00000300ff099b82 */ /* 0x000e620000000800 */
[----:B0-----:R-:W-:-:S04]  /*0870*/  @P1 IMAD.WIDE.U32 R18, R19, UR8, R2 ;  /* 0x0000000813121c25 */ /* 0x001fc8000f8e0002 */
[----:B------:R-:W-:Y:S02]  /*0880*/  @P1 IMAD.IADD R19, R19, 0x1, R11 ;  /* 0x0000000113131824 */ /* 0x000fe400078e020b */
[----:B-1----:R-:W-:-:S04]  /*0890*/  @!P1 IMAD.WIDE.U32 R6, R2, R9, R6 ;  /* 0x0000000902069225 */ /* 0x002fc800078e0006 */
[----:B------:R-:W-:Y:S02]  /*08a0*/  @!P1 IMAD.MOV.U32 R18, RZ, RZ, R6 ;  /* 0x000000ffff129224 */ /* 0x000fe400078e0006 */
[----:B------:R-:W-:Y:S01]  /*08b0*/  @!P1 IMAD.MOV.U32 R19, RZ, RZ, R7 ;  /* 0x000000ffff139224 */ /* 0x000fe200078e0007 */
[----:B------:R-:W-:Y:S06]  /*08c0*/  @!P2 BRA `(.L_x_5) ;  /* 0x00000000000ca947 */ /* 0x000fec0003800000 */
[----:B------:R-:W-:Y:S01]  /*08d0*/  UCGABAR_WAIT ;  /* 0x0000000000007dc7 */ /* 0x000fe20008000000 */
[----:B------:R-:W-:Y:S01]  /*08e0*/  CCTL.IVALL ;  /* 0x00000000ff00798f */ /* 0x000fe20002000000 */
[----:B------:R-:W-:Y:S05]  /*08f0*/  BRA `(.L_x_6) ;  /* 0x0000000000047947 */ /* 0x000fea0003800000 */
.L_x_5:
[----:B------:R-:W-:Y:S06]  /*0900*/  BAR.SYNC.DEFER_BLOCKING 0x0 ;  /* 0x0000000000007b1d */ /* 0x000fec0000010000 */
.L_x_6:
[----:B------:R-:W-:Y:S05]  /*0910*/  @!P3 BRA `(.L_x_7) ;  /* 0x000000340068b947 */ /* 0x000fea0003800000 */
[----:B------:R-:W-:-:S13]  /*0920*/  ISETP.GT.U32.AND P0, PT, R8, 0x1, PT ;  /* 0x000000010800780c */ /* 0x000fda0003f04070 */
[----:B------:R-:W-:Y:S05]  /*0930*/  @P0 EXIT ;  /* 0x000000000000094d */ /* 0x000fea0003800000 */
[----:B------:R-:W-:Y:S01]  /*0940*/  ULDC.64 UR4, c[0x0][0x650] ;  /* 0x0001940000047ab9 */ /* 0x000fe20000000a00 */
[----:B------:R-:W-:Y:S01]  /*0950*/  PRMT R0, RZ, 0x7610, R0 ;  /* 0x00007610ff007816 */ /* 0x000fe20000000000 */
[----:B------:R-:W-:Y:S01]  /*0960*/  IMAD.MOV.U32 R36, RZ, RZ, -0x1 ;  /* 0xffffffffff247424 */ /* 0x000fe200078e00ff */
[----:B------:R-:W-:Y:S01]  /*0970*/  ISETP.GE.U32.AND P0, PT, R18, UR4, PT ;  /* 0x0000000412007c0c */ /* 0x000fe2000bf06070 */
[----:B------:R-:W-:Y:S02]  /*0980*/  IMAD.MOV.U32 R37, RZ, RZ, -0x1 ;  /* 0xffffffffff257424 */ /* 0x000fe400078e00ff */
[----:B------:R-:W-:Y:S01]  /*0990*/  IMAD.MOV.U32 R29, RZ, RZ, -0x1 ;  /* 0xffffffffff1d7424 */ /* 0x000fe200078e00ff */
[----:B------:R-:W-:-:S13]  /*09a0*/  ISETP.GE.U32.AND.EX P0, PT, R19, UR5, PT, P0 ;  /* 0x0000000513007c0c */ /* 0x000fda000bf06100 */
[----:B------:R-:W-:Y:S05]  /*09b0*/  @P0 BRA `(.L_x_8) ;  /* 0x0000000400280947 */ /* 0x000fea0003800000 */
[----:B------:R-:W0:Y:S01]  /*09c0*/  LDC.64 R20, c[0x0][0x628] ;  /* 0x00018a00ff147b82 */ /* 0x000e220000000a00 */
[----:B------:R-:W-:Y:S02]  /*09d0*/  IMAD.MOV.U32 R6, RZ, RZ, R18 ;  /* 0x000000ffff067224 */ /* 0x000fe400078e0012 */
[----:B------:R-:W-:-:S05]  /*09e0*/  IMAD.MOV.U32 R7, RZ, RZ, R19 ;  /* 0x000000ffff077224 */ /* 0x000fca00078e0013 */
[----:B------:R-:W1:Y:S08]  /*09f0*/  LDC R0, c[0x0][0x630] ;  /* 0x00018c00ff007b82 */ /* 0x000e700000000800 */
[----:B------:R-:W2:Y:S01]  /*0a00*/  LDC.64 R24, c[0x0][0x620] ;  /* 0x00018800ff187b82 */ /* 0x000ea20000000a00 */
[----:B0-----:R-:W-:-:S04]  /*0a10*/  ISETP.NE.U32.AND P0, PT, R20, RZ, PT ;  /* 0x000000ff1400720c */ /* 0x001fc80003f05070 */
[----:B------:R-:W-:-:S13]  /*0a20*/  ISETP.NE.AND.EX P0, PT, R21, RZ, PT, P0 ;  /* 0x000000ff1500720c */ /* 0x000fda0003f05300 */
[----:B-12---:R-:W-:Y:S05]  /*0a30*/  @!P0 BRA `(.L_x_9) ;  /* 0x0000000000288947 */ /* 0x006fea0003800000 */
[----:B------:R-:W0:Y:S02]  /*0a40*/  LDC R11, c[0x0][0x634] ;  /* 0x00018d00ff0b7b82 */ /* 0x000e240000000800 */
[----:B0-----:R-:W-:-:S05]  /*0a50*/  IADD3 R11, P0, R18, R11, RZ ;  /* 0x0000000b120b7210 */ /* 0x001fca0007f1e0ff */
[----:B------:R-:W-:-:S04]  /*0a60*/  IMAD.X R13, RZ, RZ, R19, P0 ;  /* 0x000000ffff0d7224 */ /* 0x000fc800000e0613 */
[----:B------:R-:W-:-:S04]  /*0a70*/  IMAD.WIDE.U32 R6, R13, R20, RZ ;  /* 0x000000140d067225 */ /* 0x000fc800078e00ff */
[----:B------:R-:W-:-:S04]  /*0a80*/  IMAD.WIDE.U32 R8, P0, R11, R21, R6 ;  /* 0x000000150b087225 */ /* 0x000fc80007800006 */
[----:B------:R-:W-:-:S04]  /*0a90*/  IMAD.WIDE.U32 R6, R11, R20, RZ ;  /* 0x000000140b067225 */ /* 0x000fc800078e00ff */
[----:B------:R-:W-:Y:S01]  /*0aa0*/  IMAD.X R11, RZ, RZ, RZ, P0 ;  /* 0x000000ffff0b7224 */ /* 0x000fe200000e06ff */
[----:B------:R-:W-:Y:S01]  /*0ab0*/  IADD3 RZ, P0, R7, R8, RZ ;  /* 0x0000000807ff7210 */ /* 0x000fe20007f1e0ff */
[----:B------:R-:W-:-:S04]  /*0ac0*/  IMAD.MOV.U32 R10, RZ, RZ, R9 ;  /* 0x000000ffff0a7224 */ /* 0x000fc800078e0009 */
[----:B------:R-:W-:-:S08]  /*0ad0*/  IMAD.WIDE.U32.X R6, R13, R21, R10, P0 ;  /* 0x000000150d067225 */ /* 0x000fd000000e040a */
.L_x_9:
[----:B------:R-:W0:Y:S01]  /*0ae0*/  LDC.64 R26, c[0x0][0x640] ;  /* 0x00019000ff1a7b82 */ /* 0x000e220000000a00 */
[--C-:B------:R-:W-:Y:S01]  /*0af0*/  SHF.R.U64 R29, R6, R0, R7.reuse ;  /* 0x00000000061d7219 */ /* 0x100fe20000001207 */
[----:B------:R-:W-:Y:S01]  /*0b00*/  IMAD R31, R5, R14, R2 ;  /* 0x0000000e051f7224 */ /* 0x000fe200078e0202 */
[----:B------:R-:W-:Y:S02]  /*0b10*/  SHF.R.U32.HI R0, RZ, R0, R7 ;  /* 0x00000000ff007219 */ /* 0x000fe40000011607 */
[----:B------:R-:W-:-:S03]  /*0b20*/  IADD3 R3, P0, RZ, -R29, RZ ;  /* 0x8000001dff037210 */ /* 0x000fc60007f1e0ff */
[----:B------:R-:W1:Y:S02]  /*0b30*/  LDC R8, c[0x0][0x618] ;  /* 0x00018600ff087b82 */ /* 0x000e640000000800 */
[----:B------:R-:W-:-:S04]  /*0b40*/  IMAD.X R7, RZ, RZ, ~R0, P0 ;  /* 0x000000ffff077224 */ /* 0x000fc800000e0e00 */
[-C--:B------:R-:W-:Y:S02]  /*0b50*/  IMAD R0, R7, R24.reuse, RZ ;  /* 0x0000001807007224 */ /* 0x080fe400078e02ff */
[----:B------:R-:W2:Y:S01]  /*0b60*/  LDC R12, c[0x0][0x608] ;  /* 0x00018200ff0c7b82 */ /* 0x000ea20000000800 */
[----:B------:R-:W-:-:S04]  /*0b70*/  IMAD.WIDE.U32 R6, R3, R24, R18 ;  /* 0x0000001803067225 */ /* 0x000fc800078e0012 */
[----:B------:R-:W-:Y:S02]  /*0b80*/  IMAD R3, R3, R25, R0 ;  /* 0x0000001903037224 */ /* 0x000fe400078e0200 */
[----:B------:R-:W-:Y:S01]  /*0b90*/  IMAD.MOV.U32 R25, RZ, RZ, 0x1 ;  /* 0x00000001ff197424 */ /* 0x000fe200078e00ff */
[----:B------:R-:W3:Y:S01]  /*0ba0*/  LDC R20, c[0x0][0x658] ;  /* 0x00019600ff147b82 */ /* 0x000ee20000000800 */
[----:B------:R-:W-:Y:S01]  /*0bb0*/  IMAD.IADD R3, R7, 0x1, R3 ;  /* 0x0000000107037824 */ /* 0x000fe200078e0203 */
[----:B0-----:R-:W-:Y:S01]  /*0bc0*/  ISETP.NE.U32.AND P0, PT, R26, RZ, PT ;  /* 0x000000ff1a00720c */ /* 0x001fe20003f05070 */
[----:B------:R-:W-:-:S03]  /*0bd0*/  IMAD.MOV.U32 R7, RZ, RZ, -0x1 ;  /* 0xffffffffff077424 */ /* 0x000fc600078e00ff */
[----:B------:R-:W-:Y:S02]  /*0be0*/  ISETP.NE.AND.EX P0, PT, R27, RZ, PT, P0 ;  /* 0x000000ff1b00720c */ /* 0x000fe40003f05300 */
[----:B------:R-:W0:Y:S01]  /*0bf0*/  LDC R13, c[0x0][0x600] ;  /* 0x00018000ff0d7b82 */ /* 0x000e220000000800 */
[-CC-:B-1----:R-:W-:Y:S02]  /*0c00*/  SHF.R.U64 R10, R6, R8.reuse, R3.reuse ;  /* 0x00000008060a7219 */ /* 0x182fe40000001203 */
[----:B------:R-:W-:-:S05]  /*0c10*/  SHF.R.U32.HI R3, RZ, R8, R3 ;  /* 0x00000008ff037219 */ /* 0x000fca0000011603 */
[----:B------:R-:W1:Y:S01]  /*0c20*/  LDC R15, c[0x0][0x648] ;  /* 0x00019200ff0f7b82 */ /* 0x000e620000000800 */
[-CC-:B--2---:R-:W-:Y:S02]  /*0c30*/  SHF.R.U64 R30, R10, R12.reuse, R3.reuse ;  /* 0x0000000c0a1e7219 */ /* 0x184fe40000001203 */
[----:B------:R-:W-:-:S05]  /*0c40*/  SHF.R.U32.HI R3, RZ, R12, R3 ;  /* 0x0000000cff037219 */ /* 0x000fca0000011603 */
[----:B------:R-:W2:Y:S01]  /*0c50*/  LDC R21, c[0x0][0x638] ;  /* 0x00018e00ff157b82 */ /* 0x000ea20000000800 */
[-CC-:B---3--:R-:W-:Y:S02]  /*0c60*/  SHF.R.U64 R12, R30, R20.reuse, R3.reuse ;  /* 0x000000141e0c7219 */ /* 0x188fe40000001203 */
[-C--:B------:R-:W-:Y:S02]  /*0c70*/  SHF.L.U32 R0, R7, R20.reuse, RZ ;  /* 0x0000001407007219 */ /* 0x080fe400000006ff */
[----:B------:R-:W-:Y:S01]  /*0c80*/  SHF.R.U32.HI R3, RZ, R20, R3 ;  /* 0x00000014ff037219 */ /* 0x000fe20000011603 */
[----:B------:R-:W-:Y:S01]  /*0c90*/  IMAD.MOV.U32 R2, RZ, RZ, R12 ;  /* 0x000000ffff027224 */ /* 0x000fe200078e000c */
[----:B------:R-:W-:Y:S01]  /*0ca0*/  LOP3.LUT R5, RZ, R0, RZ, 0x33, !PT ;  /* 0x00000000ff057212 */ /* 0x000fe200078e33ff */
[----:B------:R-:W3:Y:S01]  /*0cb0*/  LDC R24, c[0x0][0x610] ;  /* 0x00018400ff187b82 */ /* 0x000ee20000000800 */
[----:B------:R-:W-:Y:S05]  /*0cc0*/  @!P0 BRA `(.L_x_10) ;  /* 0x0000000000288947 */ /* 0x000fea0003800000 */
[----:B------:R-:W4:Y:S02]  /*0cd0*/  LDC R9, c[0x0][0x64c] ;  /* 0x00019300ff097b82 */ /* 0x000f240000000800 */
[----:B----4-:R-:W-:-:S05]  /*0ce0*/  IADD3 R9, P0, R12, R9, RZ ;  /* 0x000000090c097210 */ /* 0x010fca0007f1e0ff */
        /* <DEDUP_REMOVED lines=8> */
.L_x_10:
[----:B-1----:R-:W-:Y:S01]  /*0d70*/  SHF.R.U64 R2, R2, R15, R3 ;  /* 0x0000000f02027219 */ /* 0x002fe20000001203 */
[----:B0-----:R-:W-:Y:S01]  /*0d80*/  VIADD R3, R13, 0xffffffff ;  /* 0xffffffff0d037836 */ /* 0x001fe20000000000 */
[----:B------:R-:W-:Y:S02]  /*0d90*/  SHF.L.U32 R0, R25, R20, RZ ;  /* 0x0000001419007219 */ /* 0x000fe400000006ff */
[----:B------:R-:W-:Y:S01]  /*0da0*/  LOP3.LUT R5, R30, R5, RZ, 0xc0, !PT ;  /* 0x000000051e057212 */ /* 0x000fe200078ec0ff */
[----:B------:R-:W-:Y:S01]  /*0db0*/  IMAD.MOV R6, RZ, RZ, -R2 ;  /* 0x000000ffff067224 */ /* 0x000fe200078e0a02 */
[----:B------:R-:W-:Y:S02]  /*0dc0*/  SEL R4, R4, R31, !P1 ;  /* 0x0000001f04047207 */ /* 0x000fe40004800000 */
[----:B------:R-:W-:Y:S01]  /*0dd0*/  LOP3.LUT R3, R10, R3, RZ, 0xc0, !PT ;  /* 0x000000030a037212 */ /* 0x000fe200078ec0ff */
[----:B------:R-:W-:Y:S02]  /*0de0*/  IMAD R5, R0, R2, R5 ;  /* 0x0000000200057224 */ /* 0x000fe400078e0205 */
[----:B--2---:R-:W-:-:S02]  /*0df0*/  IMAD R0, R6, R21, R12 ;  /* 0x0000001506007224 */ /* 0x004fc400078e020c */
[----:B---3--:R-:W-:Y:S02]  /*0e00*/  IMAD R4, R5, R24, R4 ;  /* 0x0000001805047224 */ /* 0x008fe400078e0204 */
[----:B------:R-:W-:Y:S02]  /*0e10*/  IMAD.MOV.U32 R2, RZ, RZ, 0x1 ;  /* 0x00000001ff027424 */ /* 0x000fe400078e00ff */
[----:B------:R-:W-:-:S03]  /*0e20*/  IMAD R3, R0, R13, R3 ;  /* 0x0000000d00037224 */ /* 0x000fc600078e0203 */
[----:B------:R-:W-:Y:S02]  /*0e30*/  PRMT R0, R2, 0x7610, R0 ;  /* 0x0000761002007816 */ /* 0x000fe40000000000 */
[----:B------:R-:W-:Y:S02]  /*0e40*/  SEL R37, R3, R4, !P1 ;  /* 0x0000000403257207 */ /* 0x000fe40004800000 */
[----:B------:R-:W-:-:S07]  /*0e50*/  SEL R36, R4, R3, !P1 ;  /* 0x0000000304247207 */ /* 0x000fce0004800000 */
.L_x_8:
[----:B------:R-:W-:-:S08]  /*0e60*/  NOP ;  /* 0x0000000000007918 */ /* 0x000fd00000000000 */
[----:B------:R-:W0:Y:S02]  /*0e70*/  USETMAXREG.TRY_ALLOC.CTAPOOL UP0, 0xe8 ;  /* 0x000000e8000079c8 */ /* 0x000e240008000600 */
[----:B0-----:R-:W-:-:S13]  /*0e80*/  PLOP3.LUT P0, PT, PT, PT, UP0, 0x80, 0x0 ;  /* 0x000000000000781c */ /* 0x001fda0003f0f008 */
[----:B------:R-:W-:Y:S05]  /*0e90*/  @!P0 BRA `(.L_x_8) ;  /* 0xfffffffc00f08947 */ /* 0x000fea000383ffff */
[----:B------:R-:W-:Y:S01]  /*0ea0*/  ULDC.64 UR4, c[0x0][0x598] ;  /* 0x0001660000047ab9 */ /* 0x000fe20000000a00 */
[----:B------:R-:W-:Y:S01]  /*0eb0*/  ULDC.64 UR36, c[0x0][0x208] ;  /* 0x0000820000247ab9 */ /* 0x000fe20000000a00 */
[----:B------:R-:W-:-:S04]  /*0ec0*/  ISETP.NE.U32.AND P0, PT, RZ, UR4, PT ;  /* 0x00000004ff007c0c */ /* 0x000fc8000bf05070 */
[----:B------:R-:W-:-:S13]  /*0ed0*/  ISETP.NE.AND.EX P0, PT, RZ, UR5, PT, P0 ;  /* 0x00000005ff007c0c */ /* 0x000fda000bf05300 */
[----:B------:R-:W-:Y:S05]  /*0ee0*/  @!P0 BRA `(.L_x_11) ;  /* 0x00000000001c8947 */ /* 0x000fea0003800000 */
[----:B------:R-:W0:Y:S02]  /*0ef0*/  LDC.64 R2, c[0x0][0x598] ;  /* 0x00016600ff027b82 */ /* 0x000e240000000a00 */
[----:B0-----:R-:W2:Y:S02]  /*0f00*/  LDG.E.64 R2, desc[UR36][R2.64] ;  /* 0x0000002402027981 */ /* 0x001ea4000c1e1b00 */
[----:B--2---:R-:W-:-:S04]  /*0f10*/  ISETP.NE.U32.AND P0, PT, R2, RZ, PT ;  /* 0x000000ff0200720c */ /* 0x004fc80003f05070 */
[----:B------:R-:W-:-:S13]  /*0f20*/  ISETP.NE.AND.EX P0, PT, R3, RZ, PT, P0 ;  /* 0x000000ff0300720c */ /* 0x000fda0003f05300 */
[----:B------:R-:W-:Y:S05]  /*0f30*/  @!P0 BRA `(.L_x_11) ;  /* 0x0000000000088947 */ /* 0x000fea0003800000 */
[----:B------:R0:W5:Y:S01]  /*0f40*/  LD.E R30, desc[UR36][R2.64] ;  /* 0x00000024021e7980 */ /* 0x000162000c101900 */
[----:B------:R-:W-:Y:S05]  /*0f50*/  BRA `(.L_x_12) ;  /* 0x0000000000247947 */ /* 0x000fea0003800000 */
.L_x_11:
[----:B------:R-:W-:Y:S02]  /*0f60*/  ULDC.64 UR4, c[0x0][0x588] ;  /* 0x0001620000047ab9 */ /* 0x000fe40000000a00 */
[----:B------:R-:W-:-:S04]  /*0f70*/  ISETP.NE.U32.AND P0, PT, RZ, UR4, PT ;  /* 0x00000004ff007c0c */ /* 0x000fc8000bf05070 */
[----:B------:R-:W-:-:S13]  /*0f80*/  ISETP.NE.AND.EX P0, PT, RZ, UR5, PT, P0 ;  /* 0x00000005ff007c0c */ /* 0x000fda000bf05300 */
[----:B------:R-:W-:Y:S05]  /*0f90*/  @!P0 BRA `(.L_x_13) ;  /* 0x00000000000c8947 */ /* 0x000fea0003800000 */
[----:B------:R-:W0:Y:S02]  /*0fa0*/  LDC.64 R30, c[0x0][0x588] ;  /* 0x00016200ff1e7b82 */ /* 0x000e240000000a00 */
[----:B0-----:R1:W5:Y:S01]  /*0fb0*/  LDG.E R30, desc[UR36][R30.64] ;  /* 0x000000241e1e7981 */ /* 0x001362000c1e1900 */
[----:B------:R-:W-:Y:S05]  /*0fc0*/  BRA `(.L_x_12) ;  /* 0x0000000000087947 */ /* 0x000fea0003800000 */
.L_x_13:
[----:B------:R-:W-:Y:S02]  /*0fd0*/  ULDC UR4, c[0x0][0x580] ;  /* 0x0001600000047ab9 */ /* 0x000fe40000000800 */
[----:B------:R-:W-:-:S07]  /*0fe0*/  IMAD.U32 R30, RZ, RZ, UR4 ;  /* 0x00000004ff1e7e24 */ /* 0x000fce000f8e00ff */
.L_x_12:
[----:B------:R-:W-:Y:S02]  /*0ff0*/  ULDC.64 UR4, c[0x0][0x5a0] ;  /* 0x0001680000047ab9 */ /* 0x000fe40000000a00 */
[----:B------:R-:W-:-:S04]  /*1000*/  ISETP.NE.U32.AND P0, PT, RZ, UR4, PT ;  /* 0x00000004ff007c0c */ /* 0x000fc8000bf05070 */
[----:B------:R-:W-:-:S13]  /*1010*/  ISETP.NE.AND.EX P0, PT, RZ, UR5, PT, P0 ;  /* 0x00000005ff007c0c */ /* 0x000fda000bf05300 */
[----:B------:R-:W-:Y:S05]  /*1020*/  @!P0 BRA `(.L_x_14) ;  /* 0x00000000001c8947 */ /* 0x000fea0003800000 */
[----:B0-----:R-:W0:Y:S02]  /*1030*/  LDC.64 R2, c[0x0][0x5a0] ;  /* 0x00016800ff027b82 */ /* 0x001e240000000a00 */
[----:B0-----:R-:W2:Y:S02]  /*1040*/  LDG.E.64 R2, desc[UR36][R2.64] ;  /* 0x0000002402027981 */ /* 0x001ea4000c1e1b00 */
[----:B--2---:R-:W-:-:S04]  /*1050*/  ISETP.NE.U32.AND P0, PT, R2, RZ, PT ;  /* 0x000000ff0200720c */ /* 0x004fc80003f05070 */
[----:B------:R-:W-:-:S13]  /*1060*/  ISETP.NE.AND.EX P0, PT, R3, RZ, PT, P0 ;  /* 0x000000ff0300720c */ /* 0x000fda0003f05300 */
[----:B------:R-:W-:Y:S05]  /*1070*/  @!P0 BRA `(.L_x_14) ;  /* 0x0000000000088947 */ /* 0x000fea0003800000 */
[----:B-1----:R0:W5:Y:S01]  /*1080*/  LD.E R31, desc[UR36][R2.64] ;  /* 0x00000024021f7980 */ /* 0x002162000c101900 */
[----:B------:R-:W-:Y:S05]  /*1090*/  BRA `(.L_x_15) ;  /* 0x0000000000247947 */ /* 0x000fea0003800000 */
.L_x_14:
[----:B------:R-:W-:Y:S02]  /*10a0*/  ULDC.64 UR4, c[0x0][0x590] ;  /* 0x0001640000047ab9 */ /* 0x000fe40000000a00 */
[----:B------:R-:W-:-:S04]  /*10b0*/  ISETP.NE.U32.AND P0, PT, RZ, UR4, PT ;  /* 0x00000004ff007c0c */ /* 0x000fc8000bf05070 */
[----:B------:R-:W-:-:S13]  /*10c0*/  ISETP.NE.AND.EX P0, PT, RZ, UR5, PT, P0 ;  /* 0x00000005ff007c0c */ /* 0x000fda000bf05300 */
[----:B------:R-:W-:Y:S05]  /*10d0*/  @!P0 BRA `(.L_x_16) ;  /* 0x00000000000c8947 */ /* 0x000fea0003800000 */
[----:B0-----:R-:W1:Y:S02]  /*10e0*/  LDC.64 R2, c[0x0][0x590] ;  /* 0x00016400ff027b82 */ /* 0x001e640000000a00 */
[----:B-1----:R1:W5:Y:S01]  /*10f0*/  LDG.E R31, desc[UR36][R2.64] ;  /* 0x00000024021f7981 */ /* 0x002362000c1e1900 */
[----:B------:R-:W-:Y:S05]  /*1100*/  BRA `(.L_x_15) ;  /* 0x0000000000087947 */ /* 0x000fea0003800000 */
.L_x_16:
[----:B------:R-:W-:Y:S02]  /*1110*/  ULDC UR4, c[0x0][0x584] ;  /* 0x0001610000047ab9 */ /* 0x000fe40000000800 */
[----:B-1----:R-:W-:-:S07]  /*1120*/  IMAD.U32 R31, RZ, RZ, UR4 ;  /* 0x00000004ff1f7e24 */ /* 0x002fce000f8e00ff */
.L_x_15:
[----:B------:R-:W-:-:S13]  /*1130*/  LOP3.LUT P0, RZ, R0, 0xff, RZ, 0xc0, !PT ;  /* 0x000000ff00ff7812 */ /* 0x000fda000780c0ff */
[----:B------:R-:W-:Y:S05]  /*1140*/  @!P0 EXIT ;  /* 0x000000000000894d */ /* 0x000fea0003800000 */
[----:B------:R-:W-:Y:S01]  /*1150*/  ULDC UR4, c[0x0][0x28c] ;  /* 0x0000a30000047ab9 */ /* 0x000fe20000000800 */
[----:B------:R-:W-:Y:S01]  /*1160*/  LOP3.LUT R48, R17, 0x1, RZ, 0xfc, !PT ;  /* 0x0000000111307812 */ /* 0x000fe200078efcff */
[----:B------:R-:W-:Y:S01]  /*1170*/  UIADD3 UR4, UR4, 0x7f, URZ ;  /* 0x0000007f04047890 */ /* 0x000fe2000fffe03f */
[----:B------:R-:W-:Y:S01]  /*1180*/  UMOV UR38, URZ ;  /* 0x0000003f00267c82 */ /* 0x000fe20008000000 */
[----:B------:R-:W-:Y:S02]  /*1190*/  UMOV UR39, URZ ;  /* 0x0000003f00277c82 */ /* 0x000fe40008000000 */
[----:B------:R-:W-:-:S04]  /*11a0*/  USHF.R.S32.HI UR5, URZ, 0x1f, UR4 ;  /* 0x0000001f3f057899 */ /* 0x000fc80008011404 */
[----:B------:R-:W-:-:S04]  /*11b0*/  ULEA.HI UR5, UR5, UR4, URZ, 0x7 ;  /* 0x0000000405057291 */ /* 0x000fc8000f8f383f */
[----:B------:R-:W-:-:S12]  /*11c0*/  USHF.R.S32.HI UR40, URZ, 0x7, UR5 ;  /* 0x000000073f287899 */ /* 0x000fd80008011405 */
.L_x_50:
[----:B------:R-:W-:Y:S01]  /*11d0*/  LOP3.LUT R0, R16, 0x80, RZ, 0xc0, !PT ;  /* 0x0000008010007812 */ /* 0x000fe200078ec0ff */
[----:B--2---:R-:W2:Y:S01]  /*11e0*/  S2UR UR7, SR_CgaCtaId ;  /* 0x00000000000779c3 */ /* 0x004ea20000008800 */
[----:B------:R-:W-:Y:S02]  /*11f0*/  UMOV UR6, 0x400 ;  /* 0x0000040000067882 */ /* 0x000fe40000000000 */
[----:B------:R-:W-:-:S06]  /*1200*/  SHF.R.U32.HI R0, RZ, 0x7, R0 ;  /* 0x00000007ff007819 */ /* 0x000fcc0000011600 */
[----:B------:R-:W3:Y:S01]  /*1210*/  SHFL.IDX PT, R0, R0, RZ, 0x1f ;  /* 0x00001fff00007589 */ /* 0x000ee200000e0000 */
[----:B--2---:R-:W-:Y:S01]  /*1220*/  ULEA UR6, UR7, UR6, 0x18 ;  /* 0x0000000607067291 */ /* 0x004fe2000f8ec03f */
[----:B---3--:R-:W-:-:S13]  /*1230*/  R2UR UR4, R0 ;  /* 0x00000000000472ca */ /* 0x008fda00000e0000 */
[----:B------:R-:W-:-:S04]  /*1240*/  ULEA.HI UR5, UR4, UR4, URZ, 0x1 ;  /* 0x0000000404057291 */ /* 0x000fc8000f8f083f */
[----:B------:R-:W-:-:S04]  /*1250*/  ULOP3.LUT UR5, UR5, 0x7fffe, URZ, 0xc0, !UPT ;  /* 0x0007fffe05057892 */ /* 0x000fc8000f8ec03f */
[----:B------:R-:W-:-:S03]  /*1260*/  UIADD3 UR5, UR4, -UR5, URZ ;  /* 0x8000000504057290 */ /* 0x000fc6000fffe03f */
[----:B------:R-:W-:Y:S01]  /*1270*/  ULDC UR4, c[0x0][0x28c] ;  /* 0x0000a30000047ab9 */ /* 0x000fe20000000800 */
[----:B------:R-:W-:Y:S01]  /*1280*/  ULEA UR5, UR5, UR6, 0xd ;  /* 0x0000000605057291 */ /* 0x000fe2000f8e683f */
[----:B------:R-:W-:-:S03]  /*1290*/  ISETP.LT.AND P0, PT, RZ, UR4, PT ;  /* 0x00000004ff007c0c */ /* 0x000fc6000bf01270 */
[----:B------:R-:W-:-:S04]  /*12a0*/  UIADD3 UR5, UR5, 0x100, URZ ;  /* 0x0000010005057890 */ /* 0x000fc8000fffe03f */
[----:B------:R-:W-:-:S04]  /*12b0*/  USHF.R.U32.HI UR5, URZ, 0x4, UR5 ;  /* 0x000000043f057899 */ /* 0x000fc80008011605 */
[----:B------:R-:W-:Y:S02]  /*12c0*/  ULOP3.LUT UR41, UR5, 0x3fff, URZ, 0xc0, !UPT ;  /* 0x00003fff05297892 */ /* 0x000fe4000f8ec03f */
[----:B-1---5:R-:W-:Y:S10]  /*12d0*/  @P0 BRA `(.L_x_17) ;  /* 0x0000000000400947 */ /* 0x022ff40003800000 */
[----:B------:R-:W-:Y:S01]  /*12e0*/  MOV R0, 0x0 ;  /* 0x0000000000007802 */ /* 0x000fe20000000f00 */
[----:B------:R-:W-:Y:S01]  /*12f0*/  ULDC.64 UR4, c[0x4][0x68] ;  /* 0x01001a0000047ab9 */ /* 0x000fe20000000a00 */
[----:B------:R-:W-:Y:S01]  /*1300*/  ULDC.64 UR6, c[0x4][0x8] ;  /* 0x0100020000067ab9 */ /* 0x000fe20000000a00 */
[----:B------:R-:W-:Y:S01]  /*1310*/  IMAD.U32 R4, RZ, RZ, UR4 ;  /* 0x00000004ff047e24 */ /* 0x000fe2000f8e00ff */
[----:B01----:R0:W1:Y:S01]  /*1320*/  LDC.64 R2, c[0x4][R0] ;  /* 0x0100000000027b82 */ /* 0x0030620000000a00 */
[----:B------:R-:W-:Y:S01]  /*1330*/  IMAD.U32 R5, RZ, RZ, UR5 ;  /* 0x00000005ff057e24 */ /* 0x000fe2000f8e00ff */
[----:B------:R-:W-:Y:S01]  /*1340*/  ULDC.64 UR4, c[0x4][0x70] ;  /* 0x01001c0000047ab9 */ /* 0x000fe20000000a00 */
[----:B------:R-:W-:Y:S02]  /*1350*/  IMAD.U32 R10, RZ, RZ, UR6 ;  /* 0x00000006ff0a7e24 */ /* 0x000fe4000f8e00ff */
[----:B------:R-:W-:Y:S02]  /*1360*/  IMAD.U32 R6, RZ, RZ, UR4 ;  /* 0x00000004ff067e24 */ /* 0x000fe4000f8e00ff */
[----:B------:R-:W-:-:S02]  /*1370*/  IMAD.U32 R7, RZ, RZ, UR5 ;  /* 0x00000005ff077e24 */ /* 0x000fc4000f8e00ff */
[----:B------:R-:W-:Y:S02]  /*1380*/  IMAD.U32 R11, RZ, RZ, UR7 ;  /* 0x00000007ff0b7e24 */ /* 0x000fe4000f8e00ff */
[----:B------:R-:W-:Y:S02]  /*1390*/  IMAD.MOV.U32 R8, RZ, RZ, 0x1e1 ;  /* 0x000001e1ff087424 */ /* 0x000fe400078e00ff */
[----:B------:R-:W-:Y:S02]  /*13a0*/  IMAD.MOV.U32 R12, RZ, RZ, 0x1 ;  /* 0x00000001ff0c7424 */ /* 0x000fe400078e00ff */
[----:B0-----:R-:W-:-:S07]  /*13b0*/  IMAD.MOV.U32 R13, RZ, RZ, RZ ;  /* 0x000000ffff0d7224 */ /* 0x001fce00078e00ff */
[----:B------:R-:W-:-:S07]  /*13c0*/  LEPC R20, `(.L_x_17) ;  /* 0x000000001014794e */ /* 0x000fce0000000000 */
[----:B-1---5:R-:W-:Y:S05]  /*13d0*/  CALL.ABS.NOINC R2 ;  /* 0x0000000002007343 */ /* 0x022fea0003c00000 */
.L_x_17:
[----:B------:R-:W-:-:S13]  /*13e0*/  ISETP.NE.AND P0, PT, R48, 0x3, PT ;  /* 0x000000033000780c */ /* 0x000fda0003f05270 */
[----:B------:R-:W-:Y:S05]  /*13f0*/  @!P0 BRA `(.L_x_18) ;  /* 0x0000000000048947 */ /* 0x000fea0003800000 */
[----:B------:R-:W-:Y:S01]  /*1400*/  BPT.TRAP 0x1 ;  /* 0x000000040000795c */ /* 0x000fe20000300000 */
.L_x_18:
[----:B------:R-:W2:Y:S01]  /*1410*/  S2UR UR5, SR_CgaCtaId ;  /* 0x00000000000579c3 */ /* 0x000ea20000008800 */
[----:B------:R-:W-:Y:S01]  /*1420*/  UMOV UR4, 0x400 ;  /* 0x0000040000047882 */ /* 0x000fe20000000000 */
[----:B------:R-:W-:Y:S02]  /*1430*/  IMAD.U32 R0, RZ, RZ, UR38 ;  /* 0x00000026ff007e24 */ /* 0x000fe4000f8e00ff */
[----:B01----:R-:W-:-:S03]  /*1440*/  IMAD.U32 R2, RZ, RZ, UR39 ;  /* 0x00000027ff027e24 */ /* 0x003fc6000f8e00ff */
[----:B------:R-:W-:Y:S01]  /*1450*/  SHF.L.U32 R0, R0, 0x1f, RZ ;  /* 0x0000001f00007819 */ /* 0x000fe200000006ff */
[----:B--2---:R-:W-:-:S06]  /*1460*/  ULEA UR4, UR5, UR4, 0x18 ;  /* 0x0000000405047291 */ /* 0x004fcc000f8ec03f */
[----:B------:R-:W-:-:S04]  /*1470*/  IMAD.U32 R5, RZ, RZ, UR4 ;  /* 0x00000004ff057e24 */ /* 0x000fc8000f8e00ff */
[----:B------:R-:W-:-:S04]  /*1480*/  IMAD R3, R2, 0x8, R5 ;  /* 0x0000000802037824 */ /* 0x000fc800078e0205 */
[----:B------:R0:W1:Y:S01]  /*1490*/  SYNCS.PHASECHK.TRANS64.TRYWAIT P1, [R3+URZ], R0 ;  /* 0x00000000030075a7 */ /* 0x000062000802017f */
[----:B------:R-:W-:Y:S05]  /*14a0*/  @!P0 BRA `(.L_x_19) ;  /* 0x0000000000048947 */ /* 0x000fea0003800000 */
[----:B------:R-:W-:Y:S01]  /*14b0*/  BPT.TRAP 0x1 ;  /* 0x000000040000795c */ /* 0x000fe20000300000 */
.L_x_19:
[----:B-1----:R-:W-:Y:S05]  /*14c0*/  @P1 BRA `(.L_x_20) ;  /* 0x0000000000081947 */ /* 0x002fea0003800000 */
[----:B------:R-:W1:Y:S02]  /*14d0*/  SYNCS.PHASECHK.TRANS64.TRYWAIT P1, [R3+URZ], R0 ;  /* 0x00000000030075a7 */ /* 0x000e64000802017f */
[----:B-1----:R-:W-:Y:S05]  /*14e0*/  @!P1 BRA `(.L_x_21) ;  /* 0x0000003c00d89947 */ /* 0x002fea0003800000 */
.L_x_20:
[----:B------:R-:W-:-:S04]  /*14f0*/  UISETP.LT.AND UP0, UPT, UR40, 0x1, UPT ;  /* 0x000000012800788c */ /* 0x000fc8000bf01270 */
[----:B------:R-:W-:-:S06]  /*1500*/  USEL UR4, UR40, 0x1, UP0 ;  /* 0x0000000128047887 */ /* 0x000fcc0008000000 */
[----:B01----:R-:W-:Y:S01]  /*1510*/  IMAD.U32 R0, RZ, RZ, UR4 ;  /* 0x00000004ff007e24 */ /* 0x003fe2000f8e00ff */
[----:B------:R-:W-:Y:S05]  /*1520*/  WARPSYNC.ALL ;  /* 0x0000000000007948 */ /* 0x000fea0003800000 */
[----:B------:R-:W-:-:S04]  /*1530*/  IADD3 R0, -R0, UR40, RZ ;  /* 0x0000002800007c10 */ /* 0x000fc8000fffe1ff */
[----:B------:R-:W-:Y:S02]  /*1540*/  ISETP.GE.AND P1, PT, R0, 0x1, PT ;  /* 0x000000010000780c */ /* 0x000fe40003f26270 */
[----:B------:R-:W-:Y:S01]  /*1550*/  R2UR UR4, R5 ;  /* 0x00000000050472ca */ /* 0x000fe200000e0000 */
[----:B------:R-:W-:Y:S01]  /*1560*/  WARPGROUP.ARRIVE ;  /* 0x00000000000079c5 */ /* 0x000fe20000000000 */
[----:B------:R-:W-:Y:S01]  /*1570*/  UMOV UR9, 0x40000040 ;  /* 0x4000004000097882 */ /* 0x000fe20000000000 */
[----:B------:R-:W-:Y:S01]  /*1580*/  UMOV UR11, 0x40000000 ;  /* 0x40000000000b7882 */ /* 0x000fe20000000000 */
[----:B------:R-:W-:Y:S01]  /*1590*/  UMOV UR13, 0x40000040 ;  /* 0x40000040000d7882 */ /* 0x000fe20000000000 */
[----:B------:R-:W-:-:S08]  /*15a0*/  UMOV UR15, UR11 ;  /* 0x0000000b000f7c82 */ /* 0x000fd00008000000 */
[----:B------:R-:W-:-:S04]  /*15b0*/  UIADD3 UR4, UR4, 0x30100, URZ ;  /* 0x0003010004047890 */ /* 0x000fc8000fffe03f */
[----:B------:R-:W-:-:S04]  /*15c0*/  USHF.R.U32.HI UR4, URZ, 0x4, UR4 ;  /* 0x000000043f047899 */ /* 0x000fc80008011604 */
[----:B------:R-:W-:Y:S02]  /*15d0*/  ULOP3.LUT UR5, UR4, 0x3fff, URZ, 0xc0, !UPT ;  /* 0x00003fff04057892 */ /* 0x000fe4000f8ec03f */
[----:B------:R-:W-:Y:S02]  /*15e0*/  ULOP3.LUT UR4, UR41, 0x10000, URZ, 0xfc, !UPT ;  /* 0x0001000029047892 */ /* 0x000fe4000f8efc3f */
[----:B------:R-:W-:Y:S02]  /*15f0*/  ULOP3.LUT UR5, UR5, 0x10000, URZ, 0xfc, !UPT ;  /* 0x0001000005057892 */ /* 0x000fe4000f8efc3f */
[----:B------:R-:W-:Y:S02]  /*1600*/  ULEA UR8, UR39, UR4, 0xc ;  /* 0x0000000427087291 */ /* 0x000fe4000f8e603f */
[----:B------:R-:W-:Y:S02]  /*1610*/  ULEA UR6, UR39, UR5, 0x7 ;  /* 0x0000000527067291 */ /* 0x000fe4000f8e383f */
[----:B------:R-:W-:-:S02]  /*1620*/  UIADD3 UR12, UR8, 0x400, URZ ;  /* 0x00000400080c7890 */ /* 0x000fc4000fffe03f */
[----:B------:R-:W-:-:S03]  /*1630*/  UIADD3 UR7, UR8, 0x402, URZ ;  /* 0x0000040208077890 */ /* 0x000fc6000fffe03f */
[----:B------:R-:W-:Y:S02]  /*1640*/  UMOV UR10, UR6 ;  /* 0x00000006000a7c82 */ /* 0x000fe40008000000 */
[----:B------:R-:W-:Y:S01]  /*1650*/  HGMMA.64x8x16.F32 R32, gdesc[UR8], RZ, !UPT, gsb0 ;  /* 0x00000000082079f0 */ /* 0x000fe2000c0008ff */
[----:B------:R-:W-:Y:S01]  /*1660*/  UMOV UR14, UR10 ;  /* 0x0000000a000e7c82 */ /* 0x000fe20008000000 */
[----:B------:R-:W-:Y:S01]  /*1670*/  UIADD3 UR10, UR6, 0x46, URZ ;  /* 0x00000046060a7890 */ /* 0x000fe2000fffe03f */
[----:B------:R-:W-:Y:S01]  /*1680*/  UMOV UR9, 0x40000040 ;  /* 0x4000004000097882 */ /* 0x000fe20000000000 */
[----:B------:R-:W-:Y:S01]  /*1690*/  UMOV UR11, 0x40000000 ;  /* 0x40000000000b7882 */ /* 0x000fe20000000000 */
[----:B------:R-:W-:Y:S02]  /*16a0*/  WARPGROUP.DEPBAR.LE gsb0, 0x0 ;  /* 0x00008000000079c5 */ /* 0x000fe40000010000 */
[----:B------:R-:W-:-:S06]  /*16b0*/  WARPGROUP.ARRIVE ;  /* 0x00000000000079c5 */ /* 0x000fcc0000000000 */
[----:B------:R-:W-:Y:S01]  /*16c0*/  HGMMA.64x8x16.F32 R24, gdesc[UR12], RZ, !UPT, gsb0 ;  /* 0x000000000c1879f0 */ /* 0x000fe2000c0008ff */
[----:B------:R-:W-:Y:S02]  /*16d0*/  UIADD3 UR12, UR8, 0x2, URZ ;  /* 0x00000002080c7890 */ /* 0x000fe4000fffe03f */
[----:B------:R-:W-:Y:S01]  /*16e0*/  UIADD3 UR14, UR6, 0x2, URZ ;  /* 0x00000002060e7890 */ /* 0x000fe2000fffe03f */
[----:B------:R-:W-:Y:S01]  /*16f0*/  UMOV UR13, 0x40000040 ;  /* 0x40000040000d7882 */ /* 0x000fe20000000000 */
[----:B------:R-:W-:Y:S01]  /*1700*/  UMOV UR15, 0x40000000 ;  /* 0x40000000000f7882 */ /* 0x000fe20000000000 */
[----:B------:R-:W-:Y:S02]  /*1710*/  WARPGROUP.DEPBAR.LE gsb0, 0x0 ;  /* 0x00008000000079c5 */ /* 0x000fe40000010000 */
[----:B------:R-:W-:-:S06]  /*1720*/  WARPGROUP.ARRIVE ;  /* 0x00000000000079c5 */ /* 0x000fcc0000000000 */
[----:B------:R-:W-:Y:S01]  /*1730*/  HGMMA.64x8x16.F32 R32, gdesc[UR12], R32, gsb0 ;  /* 0x000000000c2079f0 */ /* 0x000fe20008000820 */
[----:B------:R-:W-:Y:S01]  /*1740*/  UMOV UR12, UR7 ;  /* 0x00000007000c7c82 */ /* 0x000fe20008000000 */
[----:B------:R-:W-:Y:S01]  /*1750*/  UMOV UR13, 0x40000040 ;  /* 0x40000040000d7882 */ /* 0x000fe20000000000 */
[----:B------:R-:W-:Y:S01]  /*1760*/  UIADD3 UR7, UR8, 0x404, URZ ;  /* 0x0000040408077890 */ /* 0x000fe2000fffe03f */
[----:B------:R-:W-:Y:S02]  /*1770*/  WARPGROUP.DEPBAR.LE gsb0, 0x0 ;  /* 0x00008000000079c5 */ /* 0x000fe40000010000 */
[----:B------:R-:W-:-:S06]  /*1780*/  WARPGROUP.ARRIVE ;  /* 0x00000000000079c5 */ /* 0x000fcc0000000000 */
[----:B------:R-:W-:Y:S01]  /*1790*/  HGMMA.64x8x16.F32 R24, gdesc[UR12], R24, gsb0 ;  /* 0x000000000c1879f0 */ /* 0x000fe20008000818 */
        /* <DEDUP_REMOVED lines=56> */
[----:B------:R-:W-:Y:S01]  /*1b20*/  UIADD3 UR6, UR8, 0xc06, URZ ;  /* 0x00000c0608067890 */ /* 0x000fe2000fffe03f */
[----:B------:R-:W-:Y:S02]  /*1b30*/  WARPGROUP.DEPBAR.LE gsb0, 0x0 ;  /* 0x00008000000079c5 */ /* 0x000fe40000010000 */
[----:B------:R-:W-:-:S06]  /*1b40*/  WARPGROUP.ARRIVE ;  /* 0x00000000000079c5 */ /* 0x000fcc0000000000 */
[----:B------:R-:W-:Y:S01]  /*1b50*/  HGMMA.64x8x16.F32 R32, gdesc[UR12], R32, gsb0 ;  /* 0x000000000c2079f0 */ /* 0x000fe20008000820 */
[----:B------:R-:W-:Y:S01]  /*1b60*/  UMOV UR12, UR7 ;  /* 0x00000007000c7c82 */ /* 0x000fe20008000000 */
[----:B------:R-:W-:Y:S01]  /*1b70*/  UMOV UR13, 0x40000040 ;  /* 0x40000040000d7882 */ /* 0x000fe20000000000 */
[----:B------:R-:W-:-:S07]  /*1b80*/  UIADD3 UR7, UR8, 0x806, URZ ;  /* 0x0000080608077890 */ /* 0x000fce000fffe03f */
[----:B------:R-:W-:Y:S01]  /*1b90*/  UMOV UR8, UR7 ;  /* 0x0000000700087c82 */ /* 0x000fe20008000000 */
[----:B------:R-:W-:Y:S02]  /*1ba0*/  WARPGROUP.DEPBAR.LE gsb0, 0x0 ;  /* 0x00008000000079c5 */ /* 0x000fe40000010000 */
[----:B------:R-:W-:-:S06]  /*1bb0*/  WARPGROUP.ARRIVE ;  /* 0x00000000000079c5 */ /* 0x000fcc0000000000 */
[----:B------:R-:W-:Y:S03]  /*1bc0*/  HGMMA.64x8x16.F32 R24, gdesc[UR12], R24, gsb0 ;  /* 0x000000000c1879f0 */ /* 0x000fe60008000818 */
[----:B------:R-:W-:Y:S02]  /*1bd0*/  WARPGROUP.DEPBAR.LE gsb0, 0x0 ;  /* 0x00008000000079c5 */ /* 0x000fe40000010000 */
[----:B------:R-:W-:-:S06]  /*1be0*/  WARPGROUP.ARRIVE ;  /* 0x00000000000079c5 */ /* 0x000fcc0000000000 */
[----:B------:R-:W-:Y:S01]  /*1bf0*/  HGMMA.64x8x16.F32 R32, gdesc[UR8], R32, gsb0 ;  /* 0x00000000082079f0 */ /* 0x000fe20008000820 */
[----:B------:R-:W-:Y:S01]  /*1c00*/  UMOV UR8, UR6 ;  /* 0x0000000600087c82 */ /* 0x000fe20008000000 */
[----:B------:R-:W-:Y:S01]  /*1c10*/  UMOV UR9, 0x40000040 ;  /* 0x4000004000097882 */ /* 0x000fe20000000000 */
[----:B------:R-:W-:Y:S02]  /*1c20*/  WARPGROUP.DEPBAR.LE gsb0, 0x0 ;  /* 0x00008000000079c5 */ /* 0x000fe40000010000 */
[----:B------:R-:W-:-:S06]  /*1c30*/  WARPGROUP.ARRIVE ;  /* 0x00000000000079c5 */ /* 0x000fcc0000000000 */
[----:B------:R-:W-:Y:S03]  /*1c40*/  HGMMA.64x8x16.F32 R24, gdesc[UR8], R24, gsb0 ;  /* 0x00000000081879f0 */ /* 0x000fe60008000818 */
[----:B------:R-:W-:Y:S02]  /*1c50*/  WARPGROUP.DEPBAR.LE gsb0, 0x0 ;  /* 0x00008000000079c5 */ /* 0x000fe40000010000 */
[----:B------:R-:W-:Y:S05]  /*1c60*/  @!P1 BRA `(.L_x_22) ;  /* 0x0000000800549947 */ /* 0x000fea0003800000 */
[----:B------:R-:W-:Y:S02]  /*1c70*/  UIADD3 UR6, UR39, 0x1, URZ ;  /* 0x0000000127067890 */ /* 0x000fe4000fffe03f */
[----:B------:R-:W-:Y:S02]  /*1c80*/  IMAD.U32 R2, RZ, RZ, UR39 ;  /* 0x00000027ff027e24 */ /* 0x000fe4000f8e00ff */
[----:B------:R-:W-:-:S04]  /*1c90*/  UISETP.NE.AND UP0, UPT, UR6, 0x3, UPT ;  /* 0x000000030600788c */ /* 0x000fc8000bf05270 */
[----:B------:R-:W-:Y:S02]  /*1ca0*/  USEL UR7, URZ, 0x1, UP0 ;  /* 0x000000013f077887 */ /* 0x000fe40008000000 */
[----:B------:R-:W-:Y:S02]  /*1cb0*/  USEL UR6, UR6, URZ, UP0 ;  /* 0x0000003f06067287 */ /* 0x000fe40008000000 */
[----:B------:R-:W-:-:S06]  /*1cc0*/  ULOP3.LUT UR7, UR38, UR7, URZ, 0x3c, !UPT ;  /* 0x0000000726077292 */ /* 0x000fcc000f8e3c3f */
[----:B------:R-:W-:-:S07]  /*1cd0*/  IMAD.U32 R6, RZ, RZ, UR7 ;  /* 0x00000007ff067e24 */ /* 0x000fce000f8e00ff */
.L_x_29:
[----:B------:R-:W-:Y:S05]  /*1ce0*/  @!P0 BRA `(.L_x_23) ;  /* 0x0000000000048947 */ /* 0x000fea0003800000 */
[----:B------:R-:W-:Y:S01]  /*1cf0*/  BPT.TRAP 0x1 ;  /* 0x000000040000795c */ /* 0x000fe20000300000 */
.L_x_23:
[----:B------:R-:W0:Y:S01]  /*1d00*/  S2UR UR8, SR_CgaCtaId ;  /* 0x00000000000879c3 */ /* 0x000e220000008800 */
[----:B------:R-:W-:Y:S01]  /*1d10*/  UMOV UR7, 0x400 ;  /* 0x0000040000077882 */ /* 0x000fe20000000000 */
[----:B------:R-:W-:Y:S01]  /*1d20*/  IMAD.U32 R4, RZ, RZ, UR6 ;  /* 0x00000006ff047e24 */ /* 0x000fe2000f8e00ff */
[----:B------:R-:W-:Y:S01]  /*1d30*/  SHF.L.U32 R3, R6, 0x1f, RZ ;  /* 0x0000001f06037819 */ /* 0x000fe200000006ff */
[----:B0-----:R-:W-:-:S06]  /*1d40*/  ULEA UR7, UR8, UR7, 0x18 ;  /* 0x0000000708077291 */ /* 0x001fcc000f8ec03f */
[----:B------:R-:W-:-:S04]  /*1d50*/  IMAD.U32 R5, RZ, RZ, UR7 ;  /* 0x00000007ff057e24 */ /* 0x000fc8000f8e00ff */
[----:B------:R-:W-:-:S04]  /*1d60*/  IMAD R4, R4, 0x8, R5 ;  /* 0x0000000804047824 */ /* 0x000fc800078e0205 */
[----:B------:R0:W1:Y:S01]  /*1d70*/  SYNCS.PHASECHK.TRANS64.TRYWAIT P1, [R4+URZ], R3 ;  /* 0x00000003040075a7 */ /* 0x000062000802017f */
[----:B------:R-:W-:Y:S05]  /*1d80*/  @!P0 BRA `(.L_x_24) ;  /* 0x0000000000048947 */ /* 0x000fea0003800000 */
[----:B------:R-:W-:Y:S01]  /*1d90*/  BPT.TRAP 0x1 ;  /* 0x000000040000795c */ /* 0x000fe20000300000 */
.L_x_24:
[----:B-1----:R-:W-:Y:S05]  /*1da0*/  @P1 BRA `(.L_x_25) ;  /* 0x0000000000081947 */ /* 0x002fea0003800000 */
[----:B------:R-:W1:Y:S02]  /*1db0*/  SYNCS.PHASECHK.TRANS64.TRYWAIT P1, [R4+URZ], R3 ;  /* 0x00000003040075a7 */ /* 0x000e64000802017f */
[----:B-1----:R-:W-:Y:S05]  /*1dc0*/  @!P1 BRA `(.L_x_26) ;  /* 0x0000003400b49947 */ /* 0x002fea0003800000 */
.L_x_25:
[----:B------:R-:W-:Y:S01]  /*1dd0*/  ULEA UR10, UR6, UR5, 0x7 ;  /* 0x00000005060a7291 */ /* 0x000fe2000f8e383f */
[----:B------:R-:W-:Y:S01]  /*1de0*/  WARPGROUP.ARRIVE ;  /* 0x00000000000079c5 */ /* 0x000fe20000000000 */
[----:B------:R-:W-:Y:S01]  /*1df0*/  ULEA UR8, UR6, UR4, 0xc ;  /* 0x0000000406087291 */ /* 0x000fe2000f8e603f */
[----:B------:R-:W-:Y:S01]  /*1e00*/  UMOV UR11, 0x40000000 ;  /* 0x40000000000b7882 */ /* 0x000fe20000000000 */
[----:B------:R-:W-:Y:S02]  /*1e10*/  UMOV UR9, 0x40000040 ;  /* 0x4000004000097882 */ /* 0x000fe40000000000 */
[----:B------:R-:W-:Y:S01]  /*1e20*/  UIADD3 UR12, UR8, 0x400, URZ ;  /* 0x00000400080c7890 */ /* 0x000fe2000fffe03f */
[----:B------:R-:W-:Y:S01]  /*1e30*/  UMOV UR14, UR10 ;  /* 0x0000000a000e7c82 */ /* 0x000fe20008000000 */
[----:B------:R-:W-:Y:S01]  /*1e40*/  UMOV UR15, UR11 ;  /* 0x0000000b000f7c82 */ /* 0x000fe20008000000 */
[----:B------:R-:W-:Y:S02]  /*1e50*/  UMOV UR13, 0x40000040 ;  /* 0x40000040000d7882 */ /* 0x000fe40000000000 */
[----:B------:R-:W-:Y:S01]  /*1e60*/  HGMMA.64x8x16.F32 R32, gdesc[UR8], R32, gsb0 ;  /* 0x00000000082079f0 */ /* 0x000fe20008000820 */
[----:B------:R-:W-:Y:S01]  /*1e70*/  UIADD3 UR7, UR8, 0x402, URZ ;  /* 0x0000040208077890 */ /* 0x000fe2000fffe03f */
[----:B------:R-:W-:Y:S01]  /*1e80*/  UMOV UR11, 0x40000000 ;  /* 0x40000000000b7882 */ /* 0x000fe20000000000 */
[----:B------:R-:W-:Y:S01]  /*1e90*/  UMOV UR9, 0x40000040 ;  /* 0x4000004000097882 */ /* 0x000fe20000000000 */
[----:B------:R-:W-:-:S02]  /*1ea0*/  WARPGROUP.DEPBAR.LE gsb0, 0x0 ;  /* 0x00008000000079c5 */ /* 0x000fc40000010000 */
        /* <DEDUP_REMOVED lines=81> */
[----:B------:R-:W-:-:S03]  /*23c0*/  UIADD3 UR12, UR8, 0xc06, URZ ;  /* 0x00000c06080c7890 */ /* 0x000fc6000fffe03f */
[----:B------:R-:W-:Y:S01]  /*23d0*/  UMOV UR8, UR7 ;  /* 0x0000000700087c82 */ /* 0x000fe20008000000 */
        /* <DEDUP_REMOVED lines=10> */
[----:B------:R-:W-:Y:S01]  /*2480*/  BPT.TRAP 0x1 ;  /* 0x000000040000795c */ /* 0x000fe20000300000 */
.L_x_27:
[----:B------:R-:W-:-:S13]  /*2490*/  ISETP.NE.AND P1, PT, R28, RZ, PT ;  /* 0x000000ff1c00720c */ /* 0x000fda0003f25270 */
[----:B01----:R-:W-:-:S04]  /*24a0*/  @P1 IMAD R3, R2, 0x8, R5 ;  /* 0x0000000802031824 */ /* 0x003fc800078e0205 */
[----:B------:R-:W-:-:S05]  /*24b0*/  @P1 VIADD R4, R3, 0x18 ;  /* 0x0000001803041836 */ /* 0x000fca0000000000 */
[----:B------:R-:W-:-:S04]  /*24c0*/  @P1 PRMT R4, R23, 0x654, R4 ;  /* 0x0000065417041816 */ /* 0x000fc80000000004 */
[----:B------:R0:W-:Y:S01]  /*24d0*/  @P1 SYNCS.ARRIVE.TRANS64.RED.A1T0 RZ, [R4+URZ], RZ ;  /* 0x000000ff04ff19a7 */ /* 0x0001e2000810043f */
[----:B------:R-:W-:-:S13]  /*24e0*/  ISETP.GT.U32.AND P1, PT, R17, 0x1, PT ;  /* 0x000000011100780c */ /* 0x000fda0003f24070 */
[----:B0-----:R-:W-:Y:S05]  /*24f0*/  @P1 BRA `(.L_x_28) ;  /* 0x0000000000041947 */ /* 0x001fea0003800000 */
[----:B------:R-:W-:Y:S01]  /*2500*/  BPT.TRAP 0x1 ;  /* 0x000000040000795c */ /* 0x000fe20000300000 */
.L_x_28:
[----:B------:R-:W-:Y:S01]  /*2510*/  UIADD3 UR6, UR6, 0x1, URZ ;  /* 0x0000000106067890 */ /* 0x000fe2000fffe03f */
[----:B------:R-:W-:Y:S01]  /*2520*/  ISETP.GT.AND P2, PT, R0, 0x1, PT ;  /* 0x000000010000780c */ /* 0x000fe20003f44270 */
[----:B------:R-:W-:Y:S02]  /*2530*/  VIADD R2, R2, 0x1 ;  /* 0x0000000102027836 */ /* 0x000fe40000000000 */
[----:B------:R-:W-:Y:S01]  /*2540*/  UISETP.NE.AND UP0, UPT, UR6, 0x3, UPT ;  /* 0x000000030600788c */ /* 0x000fe2000bf05270 */
[----:B------:R-:W-:Y:S02]  /*2550*/  VIADD R0, R0, 0xffffffff ;  /* 0xffffffff00007836 */ /* 0x000fe40000000000 */
[C---:B------:R-:W-:Y:S01]  /*2560*/  ISETP.NE.AND P1, PT, R2.reuse, 0x3, PT ;  /* 0x000000030200780c */ /* 0x040fe20003f25270 */
[----:B------:R-:W-:Y:S02]  /*2570*/  USEL UR7, URZ, 0x1, UP0 ;  /* 0x000000013f077887 */ /* 0x000fe40008000000 */
[----:B------:R-:W-:Y:S01]  /*2580*/  USEL UR6, UR6, URZ, UP0 ;  /* 0x0000003f06067287 */ /* 0x000fe20008000000 */
[----:B------:R-:W-:-:S03]  /*2590*/  SEL R2, R2, RZ, P1 ;  /* 0x000000ff02027207 */ /* 0x000fc60000800000 */
[----:B------:R-:W-:Y:S01]  /*25a0*/  LOP3.LUT R6, R6, UR7, RZ, 0x3c, !PT ;  /* 0x0000000706067c12 */ /* 0x000fe2000f8e3cff */
[----:B------:R-:W-:Y:S07]  /*25b0*/  @P2 BRA `(.L_x_29) ;  /* 0xfffffff400c82947 */ /* 0x000fee000383ffff */
.L_x_22:
[----:B------:R-:W0:Y:S02]  /*25c0*/  LDC R0, c[0x0][0x28c] ;  /* 0x0000a300ff007b82 */ /* 0x000e240000000800 */
[----:B0-----:R-:W-:-:S13]  /*25d0*/  ISETP.GE.AND P1, PT, R0, 0x1, PT ;  /* 0x000000010000780c */ /* 0x001fda0003f26270 */
[----:B------:R-:W-:Y:S05]  /*25e0*/  @!P1 BRA `(.L_x_30) ;  /* 0x0000000000509947 */ /* 0x000fea0003800000 */
[----:B------:R-:W-:Y:S05]  /*25f0*/  @!P0 BRA `(.L_x_31) ;  /* 0x0000000000048947 */ /* 0x000fea0003800000 */
[----:B------:R-:W-:Y:S01]  /*2600*/  BPT.TRAP 0x1 ;  /* 0x000000040000795c */ /* 0x000fe20000300000 */
.L_x_31:
[----:B------:R-:W-:Y:S01]  /*2610*/  ISETP.NE.AND P0, PT, R28, RZ, PT ;  /* 0x000000ff1c00720c */ /* 0x000fe20003f05270 */
[----:B------:R-:W-:Y:S01]  /*2620*/  BSSY B0, `(.L_x_32) ;  /* 0x000000e000007945 */ /* 0x000fe20003800000 */
[----:B------:R-:W-:-:S11]  /*2630*/  ISETP.GT.U32.AND P1, PT, R17, 0x1, PT ;  /* 0x000000011100780c */ /* 0x000fd60003f24070 */
[----:B------:R-:W-:Y:S05]  /*2640*/  @!P0 BRA `(.L_x_33) ;  /* 0x00000000002c8947 */ /* 0x000fea0003800000 */
[----:B------:R-:W-:-:S04]  /*2650*/  UISETP.LT.AND UP0, UPT, UR40, 0x1, UPT ;  /* 0x000000012800788c */ /* 0x000fc8000bf01270 */
[----:B------:R-:W-:-:S04]  /*2660*/  USEL UR6, UR40, 0x1, UP0 ;  /* 0x0000000128067887 */ /* 0x000fc80008000000 */
[----:B------:R-:W-:-:S04]  /*2670*/  UIADD3 UR6, UR39, UR40, -UR6 ;  /* 0x0000002827067290 */ /* 0x000fc8000fffe806 */
[----:B------:R-:W-:-:S04]  /*2680*/  UIMAD.WIDE.U32 UR4, UR6, -0x55555555, URZ ;  /* 0xaaaaaaab060478a5 */ /* 0x000fc8000f8e003f */
[----:B------:R-:W-:-:S04]  /*2690*/  USHF.R.U32.HI UR4, URZ, 0x1, UR5 ;  /* 0x000000013f047899 */ /* 0x000fc80008011605 */
[----:B------:R-:W-:-:S06]  /*26a0*/  UIMAD UR6, UR4, -0x3, UR6 ;  /* 0xfffffffd040678a4 */ /* 0x000fcc000f8e0206 */
[----:B------:R-:W-:-:S04]  /*26b0*/  IMAD.U32 R0, RZ, RZ, UR6 ;  /* 0x00000006ff007e24 */ /* 0x000fc8000f8e00ff */
[----:B------:R-:W-:-:S04]  /*26c0*/  IMAD R0, R0, 0x8, R5 ;  /* 0x0000000800007824 */ /* 0x000fc800078e0205 */
[----:B------:R-:W-:-:S05]  /*26d0*/  VIADD R0, R0, 0x18 ;  /* 0x0000001800007836 */ /* 0x000fca0000000000 */
[----:B------:R-:W-:-:S04]  /*26e0*/  PRMT R0, R23, 0x654, R0 ;  /* 0x0000065417007816 */ /* 0x000fc80000000000 */
[----:B------:R0:W-:Y:S03]  /*26f0*/  SYNCS.ARRIVE.TRANS64.RED.A1T0 RZ, [R0+URZ], RZ ;  /* 0x000000ff00ff79a7 */ /* 0x0001e6000810043f */
.L_x_33:
[----:B------:R-:W-:Y:S05]  /*2700*/  BSYNC B0 ;  /* 0x0000000000007941 */ /* 0x000fea0003800000 */
.L_x_32:
[----:B------:R-:W-:Y:S05]  /*2710*/  @P1 BRA `(.L_x_30) ;  /* 0x0000000000041947 */ /* 0x000fea0003800000 */
[----:B------:R-:W-:Y:S01]  /*2720*/  BPT.TRAP 0x1 ;  /* 0x000000040000795c */ /* 0x000fe20000300000 */
.L_x_30:
[----:B------:R-:W1:Y:S01]  /*2730*/  LDC R4, c[0x0][0x288] ;  /* 0x0000a200ff047b82 */ /* 0x000e620000000800 */
[----:B------:R-:W-:Y:S01]  /*2740*/  LOP3.LUT R3, R16, 0x60, RZ, 0xc0, !PT ;  /* 0x0000006010037812 */ /* 0x000fe200078ec0ff */
[----:B------:R-:W-:Y:S01]  /*2750*/  IMAD.SHL.U32 R37, R37, 0x8, RZ ;  /* 0x0000000825257824 */ /* 0x000fe200078e00ff */
[--C-:B0-----:R-:W-:Y:S01]  /*2760*/  SHF.R.U32.HI R0, RZ, 0x2, R16.reuse ;  /* 0x00000002ff007819 */ /* 0x101fe20000011610 */
[----:B------:R-:W-:Y:S01]  /*2770*/  UIADD3 UR39, UR40, UR39, URZ ;  /* 0x0000002728277290 */ /* 0x000fe2000fffe03f */
[----:B------:R-:W-:Y:S01]  /*2780*/  SHF.R.U32.HI R9, RZ, 0x1, R3 ;  /* 0x00000001ff097819 */ /* 0x000fe20000011603 */
[----:B------:R-:W-:Y:S01]  /*2790*/  IMAD.SHL.U32 R11, R36, 0x100, RZ ;  /* 0x00000100240b7824 */ /* 0x000fe200078e00ff */
[----:B------:R-:W-:Y:S01]  /*27a0*/  SHF.R.U32.HI R5, RZ, 0x7, R16 ;  /* 0x00000007ff057819 */ /* 0x000fe20000011610 */
[----:B------:R-:W-:Y:S01]  /*27b0*/  UISETP.GT.U32.AND UP0, UPT, UR39, 0x2, UPT ;  /* 0x000000022700788c */ /* 0x000fe2000bf04070 */
[----:B------:R-:W-:Y:S01]  /*27c0*/  LOP3.LUT R3, R16, 0x3, RZ, 0xc0, !PT ;  /* 0x0000000310037812 */ /* 0x000fe200078ec0ff */
[----:B------:R-:W-:Y:S01]  /*27d0*/  ULDC UR7, c[0x0][0x284] ;  /* 0x0000a10000077ab9 */ /* 0x000fe20000000800 */
[----:B------:R-:W-:Y:S01]  /*27e0*/  LOP3.LUT R2, R0, 0x7, RZ, 0xc0, !PT ;  /* 0x0000000700027812 */ /* 0x000fe200078ec0ff */
[----:B------:R-:W-:Y:S01]  /*27f0*/  UISETP.LT.U32.AND UP0, UPT, UR40, 0x3, UP0 ;  /* 0x000000032800788c */ /* 0x000fe20008701070 */
[----:B------:R-:W-:Y:S01]  /*2800*/  LOP3.LUT R0, R5, 0x1, RZ, 0xc0, !PT ;  /* 0x0000000105007812 */ /* 0x000fe200078ec0ff */
[----:B------:R-:W-:Y:S01]  /*2810*/  UISETP.GE.U32.AND UP1, UPT, UR40, 0x3, UPT ;  /* 0x000000032800788c */ /* 0x000fe2000bf26070 */
[--C-:B------:R-:W-:Y:S01]  /*2820*/  IADD3 R5, RZ, -R9, -R2.reuse ;  /* 0x80000009ff057210 */ /* 0x100fe20007ffe802 */
[----:B------:R-:W-:Y:S01]  /*2830*/  ULDC.64 UR8, c[0x0][0x5d0] ;  /* 0x0001740000087ab9 */ /* 0x000fe20000000a00 */
[----:B------:R-:W-:Y:S01]  /*2840*/  SHF.R.S32.HI R21, RZ, 0x1f, R29 ;  /* 0x0000001fff157819 */ /* 0x000fe2000001141d */
[C---:B------:R-:W-:Y:S01]  /*2850*/  IMAD.SHL.U32 R7, R0.reuse, 0x40, RZ ;  /* 0x0000004000077824 */ /* 0x040fe200078e00ff */
[----:B------:R-:W-:Y:S01]  /*2860*/  UIMAD.WIDE.U32 UR4, UR39, -0x55555555, URZ ;  /* 0xaaaaaaab270478a5 */ /* 0x000fe2000f8e003f */
[----:B------:R-:W-:Y:S01]  /*2870*/  IMAD R0, R0, -0x40, R5 ;  /* 0xffffffc000007824 */ /* 0x000fe200078e0205 */
[----:B------:R-:W-:Y:S01]  /*2880*/  USEL UR6, URZ, 0x1, !UP0 ;  /* 0x000000013f067887 */ /* 0x000fe2000c000000 */
[----:B------:R-:W-:Y:S01]  /*2890*/  IMAD.WIDE R12, R36, 0x100, RZ ;  /* 0x00000100240c7825 */ /* 0x000fe200078e02ff */
[----:B------:R-:W-:Y:S01]  /*28a0*/  LOP3.LUT R7, R7, 0x40, R2, 0xe2, !PT ;  /* 0x0000004007077812 */ /* 0x000fe200078ee202 */
[----:B------:R-:W-:Y:S01]  /*28b0*/  USHF.R.U32.HI UR4, URZ, 0x1, UR5 ;  /* 0x000000013f047899 */ /* 0x000fe20008011605 */
[----:B-1----:R-:W-:Y:S01]  /*28c0*/  ISETP.GE.AND P0, PT, R37, R4, PT ;  /* 0x000000042500720c */ /* 0x002fe20003f06270 */
[----:B------:R-:W-:Y:S01]  /*28d0*/  IMAD R6, R3, -0x2, R4 ;  /* 0xfffffffe03067824 */ /* 0x000fe200078e0204 */
[----:B------:R-:W-:Y:S01]  /*28e0*/  ULOP3.LUT UR38, UR38, UR6, URZ, 0x3c, !UPT ;  /* 0x0000000626267292 */ /* 0x000fe2000f8e3c3f */
[----:B------:R-:W-:Y:S01]  /*28f0*/  IMAD.SHL.U32 R4, R16, 0x2, RZ ;  /* 0x0000000210047824 */ /* 0x000fe200078e00ff */
[----:B------:R-:W-:Y:S01]  /*2900*/  ISETP.GE.OR P0, PT, R11, UR7, P0 ;  /* 0x000000070b007c0c */ /* 0x000fe20008706670 */
[----:B------:R-:W-:Y:S01]  /*2910*/  IMAD R2, R21, UR8, RZ ;  /* 0x0000000815027c24 */ /* 0x000fe2000f8e02ff */
[----:B------:R-:W-:Y:S01]  /*2920*/  UIMAD UR39, UR4, -0x3, UR39 ;  /* 0xfffffffd042778a4 */ /* 0x000fe2000f8e0227 */
[----:B------:R-:W-:Y:S01]  /*2930*/  IADD3 R50, -R11, UR7, R0 ;  /* 0x000000070b327c10 */ /* 0x000fe2000fffe100 */
[----:B------:R-:W-:Y:S01]  /*2940*/  @UP1 ULOP3.LUT UR38, UR38, 0x1, UR4, 0x78, !UPT ;  /* 0x0000000126261892 */ /* 0x000fe2000f8e7804 */
[----:B------:R-:W-:Y:S01]  /*2950*/  LOP3.LUT R4, R37, 0x6, R4, 0xf8, !PT ;  /* 0x0000000625047812 */ /* 0x000fe200078ef804 */
[----:B------:R-:W-:Y:S01]  /*2960*/  IMAD R15, R29, UR9, R2 ;  /* 0x000000091d0f7c24 */ /* 0x000fe2000f8e0202 */
[----:B------:R-:W-:Y:S01]  /*2970*/  LOP3.LUT R55, R12, R7, R9, 0xfe, !PT ;  /* 0x000000070c377212 */ /* 0x000fe200078efe09 */
[----:B------:R-:W-:Y:S01]  /*2980*/  IMAD.IADD R52, R6, 0x1, -R37 ;  /* 0x0000000106347824 */ /* 0x000fe200078e0a25 */
[----:B------:R-:W-:Y:S01]  /*2990*/  SHF.R.S32.HI R5, RZ, 0x1f, R4 ;  /* 0x0000001fff057819 */ /* 0x000fe20000011404 */
[----:B------:R-:W-:-:S02]  /*29a0*/  IMAD.MOV.U32 R0, RZ, RZ, -0x1 ;  /* 0xffffffffff007424 */ /* 0x000fc400078e00ff */
[----:B------:R-:W-:-:S04]  /*29b0*/  IMAD.WIDE.U32 R2, R29, UR8, R4 ;  /* 0x000000081d027c25 */ /* 0x000fc8000f8e0004 */
[----:B------:R-:W-:Y:S02]  /*29c0*/  IMAD.IADD R7, R3, 0x1, R15 ;  /* 0x0000000103077824 */ /* 0x000fe400078e020f */
[----:B------:R-:W-:Y:S01]  /*29d0*/  IMAD.MOV.U32 R6, RZ, RZ, R2 ;  /* 0x000000ffff067224 */ /* 0x000fe200078e0002 */
[----:B------:R-:W-:Y:S06]  /*29e0*/  @P0 BRA `(.L_x_34) ;  /* 0x0000000c00880947 */ /* 0x000fec0003800000 */
[----:B------:R-:W0:Y:S01]  /*29f0*/  LDC.64 R2, c[0x0][0x5c8] ;  /* 0x00017200ff027b82 */ /* 0x000e220000000a00 */
[----:B-----5:R-:W-:Y:S01]  /*2a00*/  FSETP.NEU.AND P0, PT, R31, RZ, PT ;  /* 0x000000ff1f00720b */ /* 0x020fe20003f0d000 */
[----:B------:R-:W-:Y:S01]  /*2a10*/  BSSY B0, `(.L_x_34) ;  /* 0x00000df000007945 */ /* 0x000fe20003800000 */
[-C--:B0-----:R-:W-:Y:S02]  /*2a20*/  IMAD R8, R13, R2.reuse, RZ ;  /* 0x000000020d087224 */ /* 0x081fe400078e02ff */
[----:B------:R-:W-:-:S04]  /*2a30*/  IMAD.WIDE.U32 R38, R55, R2, R6 ;  /* 0x0000000237267225 */ /* 0x000fc800078e0006 */
[----:B------:R-:W-:-:S04]  /*2a40*/  IMAD R7, R55, R3, R8 ;  /* 0x0000000337077224 */ /* 0x000fc800078e0208 */
[----:B------:R-:W-:Y:S01]  /*2a50*/  IMAD.IADD R41, R39, 0x1, R7 ;  /* 0x0000000127297824 */ /* 0x000fe200078e0207 */
[----:B------:R-:W-:Y:S06]  /*2a60*/  @!P0 BRA `(.L_x_35) ;  /* 0x0000000800988947 */ /* 0x000fec0003800000 */
[----:B------:R-:W0:Y:S01]  /*2a70*/  LDC.64 R8, c[0x0][0x5b8] ;  /* 0x00016e00ff087b82 */ /* 0x000e220000000a00 */
[----:B------:R-:W-:Y:S01]  /*2a80*/  ISETP.GT.AND P1, PT, R50, RZ, PT ;  /* 0x000000ff3200720c */ /* 0x000fe20003f24270 */
[----:B------:R-:W-:-:S03]  /*2a90*/  ULDC.64 UR4, c[0x0][0x5c0] ;  /* 0x0001700000047ab9 */ /* 0x000fc60000000a00 */
[----:B------:R-:W-:-:S03]  /*2aa0*/  ISETP.GT.AND P2, PT, R52, RZ, P1 ;  /* 0x000000ff3400720c */ /* 0x000fc60000f44270 */
[----:B------:R-:W1:Y:S08]  /*2ab0*/  LDC.64 R10, c[0x0][0x5b0] ;  /* 0x00016c00ff0a7b82 */ /* 0x000e700000000a00 */
[----:B------:R-:W2:Y:S01]  /*2ac0*/  LDC.64 R6, c[0x0][0x5a8] ;  /* 0x00016a00ff067b82 */ /* 0x000ea20000000a00 */
[-C--:B0-----:R-:W-:Y:S02]  /*2ad0*/  IMAD R12, R21, R8.reuse, RZ ;  /* 0x00000008150c7224 */ /* 0x081fe400078e02ff */
[----:B------:R-:W-:-:S04]  /*2ae0*/  IMAD.WIDE.U32 R42, R29, R8, R4 ;  /* 0x000000081d2a7225 */ /* 0x000fc800078e0004 */
[----:B------:R-:W-:Y:S02]  /*2af0*/  IMAD R49, R29, R9, R12 ;  /* 0x000000091d317224 */ /* 0x000fe400078e020c */
[-C--:B-1----:R-:W-:Y:S02]  /*2b00*/  IMAD R12, R13, R10.reuse, RZ ;  /* 0x0000000a0d0c7224 */ /* 0x082fe400078e02ff */
[----:B------:R-:W-:Y:S02]  /*2b10*/  IMAD.IADD R15, R43, 0x1, R49 ;  /* 0x000000012b0f7824 */ /* 0x000fe400078e0231 */
[----:B------:R-:W-:Y:S02]  /*2b20*/  IMAD.MOV.U32 R14, RZ, RZ, R42 ;  /* 0x000000ffff0e7224 */ /* 0x000fe400078e002a */
[C---:B------:R-:W-:Y:S02]  /*2b30*/  IMAD R51, R55.reuse, R11, R12 ;  /* 0x0000000b37337224 */ /* 0x040fe400078e020c */
[----:B------:R-:W-:-:S04]  /*2b40*/  IMAD.WIDE.U32 R12, R55, R10, R14 ;  /* 0x0000000a370c7225 */ /* 0x000fc800078e000e */
[----:B------:R-:W-:Y:S01]  /*2b50*/  IMAD.IADD R9, R13, 0x1, R51 ;  /* 0x000000010d097824 */ /* 0x000fe200078e0233 */
[----:B--2---:R-:W-:-:S04]  /*2b60*/  LEA R20, P0, R12, R6, 0x1 ;  /* 0x000000060c147211 */ /* 0x004fc800078008ff */
[----:B------:R-:W-:-:S05]  /*2b70*/  LEA.HI.X R21, R12, R7, R9, 0x1, P0 ;  /* 0x000000070c157211 */ /* 0x000fca00000f0c09 */
[----:B------:R0:W2:Y:S01]  /*2b80*/  @P2 LDG.E.LTC128B.U16 R9, desc[UR36][R20.64] ;  /* 0x0000002414092981 */ /* 0x0000a2000c1e1520 */
[----:B------:R-:W-:Y:S01]  /*2b90*/  IMAD.WIDE.U32 R36, R55, R10, R4 ;  /* 0x0000000a37247225 */ /* 0x000fe200078e0004 */
[----:B------:R-:W-:Y:S01]  /*2ba0*/  ISETP.GT.AND P1, PT, R52, 0x1, P1 ;  /* 0x000000013400780c */ /* 0x000fe20000f24270 */
[----:B------:R-:W-:Y:S02]  /*2bb0*/  BSSY B1, `(.L_x_36) ;  /* 0x0000011000017945 */ /* 0x000fe40003800000 */
[----:B------:R-:W-:Y:S02]  /*2bc0*/  IMAD.IADD R37, R51, 0x1, R37 ;  /* 0x0000000133257824 */ /* 0x000fe400078e0225 */
[----:B------:R-:W-:-:S04]  /*2bd0*/  IMAD.WIDE.U32 R36, R29, R8, R36 ;  /* 0x000000081d247225 */ /* 0x000fc800078e0024 */
[----:B0-----:R-:W-:Y:S01]  /*2be0*/  IMAD.IADD R21, R49, 0x1, R37 ;  /* 0x0000000131157824 */ /* 0x001fe200078e0225 */
[----:B------:R-:W-:Y:S01]  /*2bf0*/  SHF.L.U64.HI R37, R10, 0x3, R11 ;  /* 0x000000030a257819 */ /* 0x000fe2000001020b */
[----:B--2---:R-:W-:-:S05]  /*2c00*/  HADD2.F32 R12, -RZ, R9.H0_H0 ;  /* 0x20000009ff0c7230 */ /* 0x004fca0000004100 */
[----:B------:R-:W-:Y:S01]  /*2c10*/  FMUL R13, R12, R31 ;  /* 0x0000001f0c0d7220 */ /* 0x000fe20000400000 */
[----:B------:R-:W-:-:S03]  /*2c20*/  LEA R12, P0, R38, UR4, 0x1 ;  /* 0x00000004260c7c11 */ /* 0x000fc6000f8008ff */
[----:B------:R-:W-:Y:S01]  /*2c30*/  FFMA R32, R32, R30, R13 ;  /* 0x0000001e20207223 */ /* 0x000fe2000000000d */
[----:B------:R-:W-:Y:S02]  /*2c40*/  LEA.HI.X R13, R38, UR5, R41, 0x1, P0 ;  /* 0x00000005260d7c11 */ /* 0x000fe400080f0c29 */
[C---:B------:R-:W-:Y:S02]  /*2c50*/  LEA R20, P0, R36.reuse, R6, 0x1 ;  /* 0x0000000624147211 */ /* 0x040fe400078008ff */
[----:B------:R-:W-:Y:S02]  /*2c60*/  F2FP.F16.F32.PACK_AB R32, RZ, R32 ;  /* 0x00000020ff20723e */ /* 0x000fe400000000ff */
[----:B------:R-:W-:Y:S01]  /*2c70*/  LEA.HI.X R21, R36, R7, R21, 0x1, P0 ;  /* 0x0000000724157211 */ /* 0x000fe200000f0c15 */
[----:B------:R-:W-:Y:S02]  /*2c80*/  IMAD.SHL.U32 R36, R10, 0x8, RZ ;  /* 0x000000080a247824 */ /* 0x000fe400078e00ff */
[----:B------:R0:W-:Y:S01]  /*2c90*/  @P2 STG.E.U16 desc[UR36][R12.64], R32 ;  /* 0x000000200c002986 */ /* 0x0001e2000c101524 */
[----:B------:R-:W-:Y:S05]  /*2ca0*/  @!P1 BRA `(.L_x_37) ;  /* 0x0000000000049947 */ /* 0x000fea0003800000 */
[----:B------:R1:W5:Y:S02]  /*2cb0*/  LDG.E.LTC128B.U16 R9, desc[UR36][R20.64+0x2] ;  /* 0x0000022414097981 */ /* 0x000364000c1e1520 */
.L_x_37:
[----:B------:R-:W-:Y:S05]  /*2cc0*/  BSYNC B1 ;  /* 0x0000000000017941 */ /* 0x000fea0003800000 */
.L_x_36:
[----:B-1---5:R-:W-:Y:S01]  /*2cd0*/  HADD2.F32 R20, -RZ, R9.H0_H0 ;  /* 0x20000009ff147230 */ /* 0x022fe20000004100 */
[----:B------:R-:W-:Y:S01]  /*2ce0*/  ISETP.GT.AND P0, PT, R50, 0x8, PT ;  /* 0x000000083200780c */ /* 0x000fe20003f04270 */
[----:B------:R-:W-:Y:S01]  /*2cf0*/  IMAD.WIDE.U32 R38, R55, R10, R36 ;  /* 0x0000000a37267225 */ /* 0x000fe200078e0024 */
[----:B------:R-:W-:Y:S03]  /*2d00*/  BSSY B1, `(.L_x_38) ;  /* 0x000000d000017945 */ /* 0x000fe60003800000 */
[----:B------:R-:W-:Y:S01]  /*2d10*/  FMUL R20, R20, R31 ;  /* 0x0000001f14147220 */ /* 0x000fe20000400000 */
[----:B------:R-:W-:Y:S01]  /*2d20*/  ISETP.GT.AND P2, PT, R52, RZ, P0 ;  /* 0x000000ff3400720c */ /* 0x000fe20000744270 */
[----:B------:R-:W-:Y:S01]  /*2d30*/  IMAD.IADD R41, R51, 0x1, R39 ;  /* 0x0000000133297824 */ /* 0x000fe200078e0227 */
[----:B------:R-:W-:Y:S01]  /*2d40*/  IADD3 R21, P3, R42, R38, RZ ;  /* 0x000000262a157210 */ /* 0x000fe20007f7e0ff */
[----:B------:R-:W-:-:S04]  /*2d50*/  FFMA R20, R33, R30, R20 ;  /* 0x0000001e21147223 */ /* 0x000fc80000000014 */
[----:B0-----:R-:W-:Y:S01]  /*2d60*/  IMAD.X R32, R41, 0x1, R15, P3 ;  /* 0x0000000129207824 */ /* 0x001fe200018e060f */
[----:B------:R-:W-:Y:S02]  /*2d70*/  F2FP.F16.F32.PACK_AB R33, RZ, R20 ;  /* 0x00000014ff21723e */ /* 0x000fe400000000ff */
[----:B------:R-:W-:-:S03]  /*2d80*/  LEA R20, P3, R21, R6, 0x1 ;  /* 0x0000000615147211 */ /* 0x000fc600078608ff */
[----:B------:R0:W-:Y:S01]  /*2d90*/  @P1 STG.E.U16 desc[UR36][R12.64+0x2], R33 ;  /* 0x000002210c001986 */ /* 0x0001e2000c101524 */
[----:B------:R-:W-:Y:S01]  /*2da0*/  LEA.HI.X R21, R21, R7, R32, 0x1, P3 ;  /* 0x0000000715157211 */ /* 0x000fe200018f0c20 */
[----:B------:R-:W-:Y:S08]  /*2db0*/  @!P2 BRA `(.L_x_39) ;  /* 0x000000000004a947 */ /* 0x000ff00003800000 */
[----:B------:R1:W5:Y:S02]  /*2dc0*/  LDG.E.LTC128B.U16 R9, desc[UR36][R20.64] ;  /* 0x0000002414097981 */ /* 0x000364000c1e1520 */
.L_x_39:
[----:B------:R-:W-:Y:S05]  /*2dd0*/  BSYNC B1 ;  /* 0x0000000000017941 */ /* 0x000fea0003800000 */
.L_x_38:
[----:B-----5:R-:W-:Y:S01]  /*2de0*/  HADD2.F32 R32, -RZ, R9.H0_H0 ;  /* 0x20000009ff207230 */ /* 0x020fe20000004100 */
[----:B-1----:R-:W-:Y:S01]  /*2df0*/  IADD3 R20, P1, R4, R38, RZ ;  /* 0x0000002604147210 */ /* 0x002fe20007f3e0ff */
[----:B------:R-:W-:Y:S01]  /*2e00*/  BSSY B1, `(.L_x_40) ;  /* 0x0000010000017945 */ /* 0x000fe20003800000 */
[----:B------:R-:W-:Y:S02]  /*2e10*/  ISETP.GT.AND P0, PT, R52, 0x1, P0 ;  /* 0x000000013400780c */ /* 0x000fe40000704270 */
[----:B0-----:R-:W-:Y:S01]  /*2e20*/  FMUL R33, R32, R31 ;  /* 0x0000001f20217220 */ /* 0x001fe20000400000 */
[----:B------:R-:W-:Y:S01]  /*2e30*/  IMAD.X R21, R5, 0x1, R41, P1 ;  /* 0x0000000105157824 */ /* 0x000fe200008e0629 */
[----:B------:R-:W-:Y:S02]  /*2e40*/  LEA R12, P1, R2, R12, 0x4 ;  /* 0x0000000c020c7211 */ /* 0x000fe400078220ff */
[----:B------:R-:W-:Y:S01]  /*2e50*/  FFMA R33, R34, R30, R33 ;  /* 0x0000001e22217223 */ /* 0x000fe20000000021 */
[----:B------:R-:W-:Y:S01]  /*2e60*/  IMAD.WIDE.U32 R20, R29, R8, R20 ;  /* 0x000000081d147225 */ /* 0x000fe200078e0014 */
[----:B------:R-:W-:-:S03]  /*2e70*/  LEA.HI.X R13, R2, R13, R3, 0x4, P1 ;  /* 0x0000000d020d7211 */ /* 0x000fc600008f2403 */
[----:B------:R-:W-:Y:S01]  /*2e80*/  F2FP.F16.F32.PACK_AB R33, RZ, R33 ;  /* 0x00000021ff21723e */ /* 0x000fe200000000ff */
[----:B------:R-:W-:Y:S01]  /*2e90*/  IMAD.IADD R21, R49, 0x1, R21 ;  /* 0x0000000131157824 */ /* 0x000fe200078e0215 */
[C---:B------:R-:W-:Y:S02]  /*2ea0*/  LEA R32, P1, R20.reuse, R6, 0x1 ;  /* 0x0000000614207211 */ /* 0x040fe400078208ff */
[----:B------:R-:W-:Y:S02]  /*2eb0*/  PRMT R34, R33, 0x7610, R34 ;  /* 0x0000761021227816 */ /* 0x000fe40000000022 */
[----:B------:R-:W-:-:S03]  /*2ec0*/  LEA.HI.X R33, R20, R7, R21, 0x1, P1 ;  /* 0x0000000714217211 */ /* 0x000fc600008f0c15 */
[----:B------:R0:W-:Y:S01]  /*2ed0*/  @P2 STG.E.U16 desc[UR36][R12.64], R34 ;  /* 0x000000220c002986 */ /* 0x0001e2000c101524 */
[----:B------:R-:W-:Y:S05]  /*2ee0*/  @!P0 BRA `(.L_x_41) ;  /* 0x0000000000048947 */ /* 0x000fea0003800000 */
[----:B------:R1:W5:Y:S02]  /*2ef0*/  LDG.E.LTC128B.U16 R9, desc[UR36][R32.64+0x2] ;  /* 0x0000022420097981 */ /* 0x000364000c1e1520 */
.L_x_41:
[----:B------:R-:W-:Y:S05]  /*2f00*/  BSYNC B1 ;  /* 0x0000000000017941 */ /* 0x000fea0003800000 */
.L_x_40:
[----:B------:R-:W-:Y:S01]  /*2f10*/  IMAD.MOV.U32 R20, RZ, RZ, R38 ;  /* 0x000000ffff147224 */ /* 0x000fe200078e0026 */
[----:B------:R-:W-:Y:S01]  /*2f20*/  ISETP.GT.AND P1, PT, R50, 0x80, PT ;  /* 0x000000803200780c */ /* 0x000fe20003f24270 */
[----:B------:R-:W-:Y:S02]  /*2f30*/  IMAD.MOV.U32 R21, RZ, RZ, R41 ;  /* 0x000000ffff157224 */ /* 0x000fe400078e0029 */
[----:B-1---5:R-:W-:Y:S01]  /*2f40*/  HADD2.F32 R32, -RZ, R9.H0_H0 ;  /* 0x20000009ff207230 */ /* 0x022fe20000004100 */
[----:B------:R-:W-:Y:S01]  /*2f50*/  ISETP.GT.AND P2, PT, R52, RZ, P1 ;  /* 0x000000ff3400720c */ /* 0x000fe20000f44270 */
[----:B------:R-:W-:-:S04]  /*2f60*/  IMAD.WIDE.U32 R44, R10, 0x78, R20 ;  /* 0x000000780a2c7825 */ /* 0x000fc800078e0014 */
[----:B------:R-:W-:Y:S01]  /*2f70*/  FMUL R32, R32, R31 ;  /* 0x0000001f20207220 */ /* 0x000fe20000400000 */
[----:B------:R-:W-:Y:S01]  /*2f80*/  IMAD R39, R11, 0x78, RZ ;  /* 0x000000780b277824 */ /* 0x000fe200078e02ff */
[----:B------:R-:W-:Y:S01]  /*2f90*/  IADD3 R11, P3, R42, R44, RZ ;  /* 0x0000002c2a0b7210 */ /* 0x000fe20007f7e0ff */
[----:B------:R-:W-:Y:S02]  /*2fa0*/  IMAD.MOV.U32 R46, RZ, RZ, R12 ;  /* 0x000000ffff2e7224 */ /* 0x000fe400078e000c */
[----:B------:R-:W-:Y:S01]  /*2fb0*/  FFMA R32, R35, R30, R32 ;  /* 0x0000001e23207223 */ /* 0x000fe20000000020 */
[----:B------:R-:W-:Y:S02]  /*2fc0*/  IMAD.IADD R57, R45, 0x1, R39 ;  /* 0x000000012d397824 */ /* 0x000fe400078e0227 */
[----:B------:R-:W-:Y:S02]  /*2fd0*/  IMAD.MOV.U32 R47, RZ, RZ, R13 ;  /* 0x000000ffff2f7224 */ /* 0x000fe400078e000d */
[----:B0-----:R-:W-:Y:S01]  /*2fe0*/  IMAD.X R34, R57, 0x1, R15, P3 ;  /* 0x0000000139227824 */ /* 0x001fe200018e060f */
[----:B------:R-:W-:-:S02]  /*2ff0*/  LEA R20, P3, R11, R6, 0x1 ;  /* 0x000000060b147211 */ /* 0x000fc400078608ff */
[----:B------:R-:W-:Y:S02]  /*3000*/  F2FP.F16.F32.PACK_AB R32, RZ, R32 ;  /* 0x00000020ff20723e */ /* 0x000fe400000000ff */
[----:B------:R-:W-:Y:S02]  /*3010*/  LEA.HI.X R21, R11, R7, R34, 0x1, P3 ;  /* 0x000000070b157211 */ /* 0x000fe400018f0c22 */
[----:B------:R-:W-:Y:S02]  /*3020*/  PRMT R33, R32, 0x7610, R33 ;  /* 0x0000761020217816 */ /* 0x000fe40000000021 */
[----:B------:R-:W-:-:S03]  /*3030*/  PRMT R11, R9, 0x7610, R11 ;  /* 0x00007610090b7816 */ /* 0x000fc6000000000b */
[----:B------:R0:W-:Y:S04]  /*3040*/  @P0 STG.E.U16 desc[UR36][R46.64+0x2], R33 ;  /* 0x000002212e000986 */ /* 0x0001e8000c101524 */
[----:B------:R1:W2:Y:S01]  /*3050*/  @P2 LDG.E.LTC128B.U16 R11, desc[UR36][R20.64] ;  /* 0x00000024140b2981 */ /* 0x0002a2000c1e1520 */
[----:B------:R-:W-:Y:S01]  /*3060*/  IMAD R53, R3, 0xf0, RZ ;  /* 0x000000f003357824 */ /* 0x000fe200078e02ff */
[----:B------:R-:W-:Y:S01]  /*3070*/  BSSY B1, `(.L_x_42) ;  /* 0x0000017000017945 */ /* 0x000fe20003800000 */
[----:B0-----:R-:W-:-:S04]  /*3080*/  IMAD.WIDE.U32 R32, R10, 0x78, R36 ;  /* 0x000000780a207825 */ /* 0x001fc800078e0024 */
[----:B------:R-:W-:Y:S02]  /*3090*/  IMAD.IADD R39, R39, 0x1, R33 ;  /* 0x0000000127277824 */ /* 0x000fe400078e0221 */
[----:B------:R-:W-:Y:S02]  /*30a0*/  IMAD.MOV.U32 R38, RZ, RZ, R32 ;  /* 0x000000ffff267224 */ /* 0x000fe400078e0020 */
[----:B------:R-:W-:-:S04]  /*30b0*/  IMAD.WIDE.U32 R46, R2, 0xf0, R46 ;  /* 0x000000f0022e7825 */ /* 0x000fc800078e002e */
[----:B------:R-:W-:-:S04]  /*30c0*/  IMAD.WIDE.U32 R34, R55, R10, R38 ;  /* 0x0000000a37227225 */ /* 0x000fc800078e0026 */
[----:B-1----:R-:W-:Y:S01]  /*30d0*/  IMAD.IADD R21, R47, 0x1, R53 ;  /* 0x000000012f157824 */ /* 0x002fe200078e0235 */
[----:B------:R-:W-:-:S04]  /*30e0*/  IADD3 R34, P0, R4, R34, RZ ;  /* 0x0000002204227210 */ /* 0x000fc80007f1e0ff */
[----:B------:R-:W-:Y:S02]  /*30f0*/  IADD3.X R35, R5, R51, R35, P0, !PT ;  /* 0x0000003305237210 */ /* 0x000fe400007fe423 */
[----:B------:R-:W-:Y:S01]  /*3100*/  ISETP.GT.AND P0, PT, R52, 0x1, P1 ;  /* 0x000000013400780c */ /* 0x000fe20000f04270 */
[----:B------:R-:W-:-:S04]  /*3110*/  IMAD.WIDE.U32 R34, R29, R8, R34 ;  /* 0x000000081d227225 */ /* 0x000fc800078e0022 */
[----:B--2---:R-:W-:-:S05]  /*3120*/  HADD2.F32 R40, -RZ, R11.H0_H0 ;  /* 0x2000000bff287230 */ /* 0x004fca0000004100 */
[----:B------:R-:W-:Y:S01]  /*3130*/  FMUL R9, R40, R31 ;  /* 0x0000001f28097220 */ /* 0x000fe20000400000 */
[----:B------:R-:W-:-:S03]  /*3140*/  LEA R40, P1, R34, R6, 0x1 ;  /* 0x0000000622287211 */ /* 0x000fc600078208ff */
[----:B------:R-:W-:-:S05]  /*3150*/  FFMA R9, R24, R30, R9 ;  /* 0x0000001e18097223 */ /* 0x000fca0000000009 */
[----:B------:R-:W-:Y:S01]  /*3160*/  F2FP.F16.F32.PACK_AB R20, RZ, R9 ;  /* 0x00000009ff14723e */ /* 0x000fe200000000ff */
[----:B------:R-:W-:-:S03]  /*3170*/  IMAD.IADD R9, R49, 0x1, R35 ;  /* 0x0000000131097824 */ /* 0x000fc600078e0223 */
[----:B------:R-:W-:Y:S01]  /*3180*/  PRMT R24, R20, 0x7610, R24 ;  /* 0x0000761014187816 */ /* 0x000fe20000000018 */
[----:B------:R-:W-:Y:S01]  /*3190*/  @P2 IMAD.MOV.U32 R20, RZ, RZ, R46 ;  /* 0x000000ffff142224 */ /* 0x000fe200078e002e */
[----:B------:R-:W-:-:S04]  /*31a0*/  LEA.HI.X R41, R34, R7, R9, 0x1, P1 ;  /* 0x0000000722297211 */ /* 0x000fc800008f0c09 */
[----:B------:R0:W-:Y:S01]  /*31b0*/  @P2 STG.E.U16 desc[UR36][R20.64], R24 ;  /* 0x0000001814002986 */ /* 0x0001e2000c101524 */
[----:B------:R-:W-:Y:S05]  /*31c0*/  @!P0 BRA `(.L_x_43) ;  /* 0x0000000000048947 */ /* 0x000fea0003800000 */
[----:B------:R1:W5:Y:S02]  /*31d0*/  LDG.E.LTC128B.U16 R11, desc[UR36][R40.64+0x2] ;  /* 0x00000224280b7981 */ /* 0x000364000c1e1520 */
.L_x_43:
[----:B------:R-:W-:Y:S05]  /*31e0*/  BSYNC B1 ;  /* 0x0000000000017941 */ /* 0x000fea0003800000 */
.L_x_42:
[----:B-----5:R-:W-:Y:S01]  /*31f0*/  HADD2.F32 R14, -RZ, R11.H0_H0 ;  /* 0x2000000bff0e7230 */ /* 0x020fe20000004100 */
[----:B------:R-:W-:Y:S02]  /*3200*/  ISETP.GT.AND P1, PT, R50, 0x88, PT ;  /* 0x000000883200780c */ /* 0x000fe40003f24270 */
[----:B------:R-:W-:Y:S02]  /*3210*/  IADD3 R42, P3, P4, R42, R44, R36 ;  /* 0x0000002c2a2a7210 */ /* 0x000fe40007c7e024 */
[----:B------:R-:W-:Y:S01]  /*3220*/  FMUL R14, R14, R31 ;  /* 0x0000001f0e0e7220 */ /* 0x000fe20000400000 */
[----:B------:R-:W-:Y:S02]  /*3230*/  ISETP.GT.AND P2, PT, R52, RZ, P1 ;  /* 0x000000ff3400720c */ /* 0x000fe40000f44270 */
[----:B------:R-:W-:Y:S01]  /*3240*/  IADD3.X R9, R15, R57, R37, P3, P4 ;  /* 0x000000390f097210 */ /* 0x000fe20001fe8425 */
[----:B------:R-:W-:Y:S01]  /*3250*/  FFMA R14, R25, R30, R14 ;  /* 0x0000001e190e7223 */ /* 0x000fe2000000000e */
[----:B0-----:R-:W-:Y:S01]  /*3260*/  LEA R20, P3, R42, R6, 0x1 ;  /* 0x000000062a147211 */ /* 0x001fe200078608ff */
[----:B------:R-:W-:Y:S01]  /*3270*/  IMAD.IADD R15, R53, 0x1, R47 ;  /* 0x00000001350f7824 */ /* 0x000fe200078e022f */
[----:B------:R-:W-:-:S02]  /*3280*/  PRMT R25, R11, 0x7610, R25 ;  /* 0x000076100b197816 */ /* 0x000fc40000000019 */
[----:B------:R-:W-:Y:S02]  /*3290*/  F2FP.F16.F32.PACK_AB R14, RZ, R14 ;  /* 0x0000000eff0e723e */ /* 0x000fe400000000ff */
[----:B------:R-:W-:Y:S02]  /*32a0*/  LEA.HI.X R21, R42, R7, R9, 0x1, P3 ;  /* 0x000000072a157211 */ /* 0x000fe400018f0c09 */
[----:B------:R-:W-:Y:S01]  /*32b0*/  PRMT R33, R14, 0x7610, R33 ;  /* 0x000076100e217816 */ /* 0x000fe20000000021 */
[----:B------:R-:W-:-:S05]  /*32c0*/  @P0 IMAD.MOV.U32 R14, RZ, RZ, R46 ;  /* 0x000000ffff0e0224 */ /* 0x000fca00078e002e */
[----:B------:R0:W-:Y:S04]  /*32d0*/  @P0 STG.E.U16 desc[UR36][R14.64+0x2], R33 ;  /* 0x000002210e000986 */ /* 0x0001e8000c101524 */
[----:B------:R-:W2:Y:S01]  /*32e0*/  @P2 LDG.E.LTC128B.U16 R25, desc[UR36][R20.64] ;  /* 0x0000002414192981 */ /* 0x000ea2000c1e1520 */
[----:B------:R-:W-:Y:S01]  /*32f0*/  IADD3 R32, P0, R36, R32, RZ ;  /* 0x0000002024207210 */ /* 0x000fe20007f1e0ff */
[----:B------:R-:W-:Y:S01]  /*3300*/  BSSY B1, `(.L_x_44) ;  /* 0x0000015000017945 */ /* 0x000fe20003800000 */
[----:B------:R-:W-:Y:S02]  /*3310*/  SHF.L.U64.HI R3, R2, 0x8, R3 ;  /* 0x0000000802037819 */ /* 0x000fe40000010203 */
[----:B------:R-:W-:Y:S01]  /*3320*/  ISETP.GT.AND P1, PT, R52, 0x1, P1 ;  /* 0x000000013400780c */ /* 0x000fe20000f24270 */
[----:B0-----:R-:W-:Y:S01]  /*3330*/  IMAD.X R33, R39, 0x1, R37, P0 ;  /* 0x0000000127217824 */ /* 0x001fe200000e0625 */
[----:B------:R-:W-:Y:S01]  /*3340*/  LEA R2, P0, R2, R12, 0x8 ;  /* 0x0000000c02027211 */ /* 0x000fe200078040ff */
[----:B------:R-:W-:-:S04]  /*3350*/  IMAD.WIDE.U32 R10, R55, R10, R32 ;  /* 0x0000000a370a7225 */ /* 0x000fc800078e0020 */
[----:B------:R-:W-:Y:S01]  /*3360*/  IMAD.X R3, R3, 0x1, R13, P0 ;  /* 0x0000000103037824 */ /* 0x000fe200000e060d */
[----:B------:R-:W-:-:S04]  /*3370*/  IADD3 R4, P3, R4, R10, RZ ;  /* 0x0000000a04047210 */ /* 0x000fc80007f7e0ff */
[----:B------:R-:W-:Y:S01]  /*3380*/  IADD3.X R5, R5, R51, R11, P3, !PT ;  /* 0x0000003305057210 */ /* 0x000fe20001ffe40b */
[----:B--2---:R-:W-:-:S05]  /*3390*/  HADD2.F32 R24, -RZ, R25.H0_H0 ;  /* 0x20000019ff187230 */ /* 0x004fca0000004100 */
[----:B------:R-:W-:-:S04]  /*33a0*/  FMUL R9, R24, R31 ;  /* 0x0000001f18097220 */ /* 0x000fc80000400000 */
[----:B------:R-:W-:-:S05]  /*33b0*/  FFMA R9, R26, R30, R9 ;  /* 0x0000001e1a097223 */ /* 0x000fca0000000009 */
[----:B------:R-:W-:-:S04]  /*33c0*/  F2FP.F16.F32.PACK_AB R9, RZ, R9 ;  /* 0x00000009ff09723e */ /* 0x000fc800000000ff */
[----:B------:R-:W-:Y:S01]  /*33d0*/  PRMT R10, R9, 0x7610, R10 ;  /* 0x00007610090a7816 */ /* 0x000fe2000000000a */
[----:B------:R-:W-:-:S04]  /*33e0*/  IMAD.WIDE.U32 R8, R29, R8, R4 ;  /* 0x000000081d087225 */ /* 0x000fc800078e0004 */
[----:B------:R0:W-:Y:S01]  /*33f0*/  @P2 STG.E.U16 desc[UR36][R2.64], R10 ;  /* 0x0000000a02002986 */ /* 0x0001e2000c101524 */
[----:B------:R-:W-:Y:S01]  /*3400*/  IMAD.IADD R4, R49, 0x1, R9 ;  /* 0x0000000131047824 */ /* 0x000fe200078e0209 */
[----:B------:R-:W-:-:S04]  /*3410*/  LEA R6, P0, R8, R6, 0x1 ;  /* 0x0000000608067211 */ /* 0x000fc800078008ff */
[----:B------:R-:W-:Y:S01]  /*3420*/  LEA.HI.X R7, R8, R7, R4, 0x1, P0 ;  /* 0x0000000708077211 */ /* 0x000fe200000f0c04 */
[----:B------:R-:W-:Y:S08]  /*3430*/  @!P1 BRA `(.L_x_45) ;  /* 0x0000000000049947 */ /* 0x000ff00003800000 */
[----:B------:R2:W5:Y:S02]  /*3440*/  LDG.E.LTC128B.U16 R25, desc[UR36][R6.64+0x2] ;  /* 0x0000022406197981 */ /* 0x000564000c1e1520 */
.L_x_45:
[----:B------:R-:W-:Y:S05]  /*3450*/  BSYNC B1 ;  /* 0x0000000000017941 */ /* 0x000fea0003800000 */
.L_x_44:
[----:B------:R-:W-:Y:S05]  /*3460*/  @!P1 BRA `(.L_x_46) ;  /* 0x0000000000e49947 */ /* 0x000fea0003800000 */
[----:B-----5:R-:W-:-:S05]  /*3470*/  HADD2.F32 R4, -RZ, R25.H0_H0 ;  /* 0x20000019ff047230 */ /* 0x020fca0000004100 */
[----:B------:R-:W-:-:S04]  /*3480*/  FMUL R4, R4, R31 ;  /* 0x0000001f04047220 */ /* 0x000fc80000400000 */
[----:B------:R-:W-:-:S05]  /*3490*/  FFMA R4, R27, R30, R4 ;  /* 0x0000001e1b047223 */ /* 0x000fca0000000004 */
[----:B------:R-:W-:-:S05]  /*34a0*/  F2FP.F16.F32.PACK_AB R4, RZ, R4 ;  /* 0x00000004ff04723e */ /* 0x000fca00000000ff */
[----:B------:R3:W-:Y:S01]  /*34b0*/  STG.E.U16 desc[UR36][R2.64+0x2], R4 ;  /* 0x0000020402007986 */ /* 0x0007e2000c101524 */
[----:B------:R-:W-:Y:S05]  /*34c0*/  BRA `(.L_x_46) ;  /* 0x0000000000cc7947 */ /* 0x000fea0003800000 */
.L_x_35:
[----:B------:R-:W-:Y:S01]  /*34d0*/  ISETP.GT.AND P3, PT, R50, RZ, PT ;  /* 0x000000ff3200720c */ /* 0x000fe20003f64270 */
[----:B------:R-:W-:Y:S01]  /*34e0*/  ULDC.64 UR4, c[0x0][0x5c0] ;  /* 0x0001700000047ab9 */ /* 0x000fe20000000a00 */
[-C--:B------:R-:W-:Y:S01]  /*34f0*/  FMUL R32, R32, R30.reuse ;  /* 0x0000001e20207220 */ /* 0x080fe20000400000 */
[----:B------:R-:W-:Y:S01]  /*3500*/  LEA R4, P5, R38, UR4, 0x1 ;  /* 0x0000000426047c11 */ /* 0x000fe2000f8a08ff */
[-C--:B------:R-:W-:Y:S01]  /*3510*/  FMUL R33, R33, R30.reuse ;  /* 0x0000001e21217220 */ /* 0x080fe20000400000 */
[----:B------:R-:W-:Y:S01]  /*3520*/  ISETP.GT.AND P4, PT, R52, RZ, P3 ;  /* 0x000000ff3400720c */ /* 0x000fe20001f84270 */
[----:B------:R-:W-:Y:S01]  /*3530*/  FMUL R34, R34, R30 ;  /* 0x0000001e22227220 */ /* 0x000fe20000400000 */
[----:B------:R-:W-:Y:S01]  /*3540*/  F2FP.F16.F32.PACK_AB R32, RZ, R32 ;  /* 0x00000020ff20723e */ /* 0x000fe200000000ff */
[-C--:B------:R-:W-:Y:S01]  /*3550*/  FMUL R35, R35, R30.reuse ;  /* 0x0000001e23237220 */ /* 0x080fe20000400000 */
[----:B------:R-:W-:Y:S01]  /*3560*/  LEA.HI.X R5, R38, UR5, R41, 0x1, P5 ;  /* 0x0000000526057c11 */ /* 0x000fe2000a8f0c29 */
[-C--:B------:R-:W-:Y:S01]  /*3570*/  FMUL R24, R24, R30.reuse ;  /* 0x0000001e18187220 */ /* 0x080fe20000400000 */
[----:B------:R-:W-:Y:S01]  /*3580*/  ISETP.GT.AND P3, PT, R52, 0x1, P3 ;  /* 0x000000013400780c */ /* 0x000fe20001f64270 */
[----:B------:R-:W-:Y:S01]  /*3590*/  IMAD R11, R3, 0xf0, RZ ;  /* 0x000000f0030b7824 */ /* 0x000fe200078e02ff */
[----:B------:R-:W-:Y:S01]  /*35a0*/  ISETP.GT.AND P1, PT, R50, 0x8, PT ;  /* 0x000000083200780c */ /* 0x000fe20003f24270 */
[-C--:B------:R-:W-:Y:S01]  /*35b0*/  FMUL R25, R25, R30.reuse ;  /* 0x0000001e19197220 */ /* 0x080fe20000400000 */
[----:B------:R-:W-:Y:S01]  /*35c0*/  F2FP.F16.F32.PACK_AB R33, RZ, R33 ;  /* 0x00000021ff21723e */ /* 0x000fe200000000ff */
[----:B------:R-:W-:Y:S01]  /*35d0*/  FMUL R26, R26, R30 ;  /* 0x0000001e1a1a7220 */ /* 0x000fe20000400000 */
[----:B------:R-:W-:Y:S01]  /*35e0*/  LEA R6, P5, R2, R4, 0x4 ;  /* 0x0000000402067211 */ /* 0x000fe200078a20ff */
[----:B------:R-:W-:Y:S01]  /*35f0*/  @P4 STG.E.U16 desc[UR36][R4.64], R32 ;  /* 0x0000002004004986 */ /* 0x000fe2000c101524 */
[----:B------:R-:W-:Y:S01]  /*3600*/  ISETP.GT.AND P4, PT, R52, RZ, P1 ;  /* 0x000000ff3400720c */ /* 0x000fe20000f84270 */
[----:B------:R-:W-:Y:S01]  /*3610*/  FMUL R27, R27, R30 ;  /* 0x0000001e1b1b7220 */ /* 0x000fe20000400000 */
[----:B------:R-:W-:-:S02]  /*3620*/  ISETP.GT.AND P2, PT, R50, 0x80, PT ;  /* 0x000000803200780c */ /* 0x000fc40003f44270 */
[----:B------:R-:W-:Y:S01]  /*3630*/  F2FP.F16.F32.PACK_AB R34, RZ, R34 ;  /* 0x00000022ff22723e */ /* 0x000fe200000000ff */
[----:B------:R0:W-:Y:S01]  /*3640*/  @P3 STG.E.U16 desc[UR36][R4.64+0x2], R33 ;  /* 0x0000022104003986 */ /* 0x0001e2000c101524 */
[----:B------:R-:W-:Y:S02]  /*3650*/  LEA.HI.X R7, R2, R5, R3, 0x4, P5 ;  /* 0x0000000502077211 */ /* 0x000fe400028f2403 */
[----:B------:R-:W-:Y:S02]  /*3660*/  ISETP.GT.AND P3, PT, R52, RZ, P2 ;  /* 0x000000ff3400720c */ /* 0x000fe40001764270 */
[----:B------:R-:W-:Y:S02]  /*3670*/  ISETP.GT.AND P0, PT, R50, 0x88, PT ;  /* 0x000000883200780c */ /* 0x000fe40003f04270 */
[C---:B------:R-:W-:Y:S01]  /*3680*/  ISETP.GT.AND P1, PT, R52.reuse, 0x1, P1 ;  /* 0x000000013400780c */ /* 0x040fe20000f24270 */
[----:B------:R-:W-:Y:S01]  /*3690*/  @P4 STG.E.U16 desc[UR36][R6.64], R34 ;  /* 0x0000002206004986 */ /* 0x000fe2000c101524 */
[----:B------:R-:W-:-:S02]  /*36a0*/  ISETP.GT.AND P4, PT, R52, RZ, P0 ;  /* 0x000000ff3400720c */ /* 0x000fc40000784270 */
[----:B------:R-:W-:Y:S01]  /*36b0*/  ISETP.GT.AND P0, PT, R52, 0x1, P0 ;  /* 0x000000013400780c */ /* 0x000fe20000704270 */
[----:B0-----:R-:W-:Y:S01]  /*36c0*/  IMAD.WIDE.U32 R4, R2, 0xf0, R6 ;  /* 0x000000f002047825 */ /* 0x001fe200078e0006 */
[----:B------:R-:W-:Y:S02]  /*36d0*/  ISETP.GT.AND P2, PT, R52, 0x1, P2 ;  /* 0x000000013400780c */ /* 0x000fe40001744270 */
[C---:B------:R-:W-:Y:S01]  /*36e0*/  SHF.L.U64.HI R9, R2.reuse, 0x8, R3 ;  /* 0x0000000802097819 */ /* 0x040fe20000010203 */
[C-C-:B------:R-:W-:Y:S01]  /*36f0*/  IMAD.IADD R3, R11.reuse, 0x1, R5.reuse ;  /* 0x000000010b037824 */ /* 0x140fe200078e0205 */
[----:B------:R-:W-:Y:S01]  /*3700*/  LEA R8, P5, R2, R6, 0x8 ;  /* 0x0000000602087211 */ /* 0x000fe200078a40ff */
[----:B------:R-:W-:Y:S01]  /*3710*/  @P3 IMAD.MOV.U32 R2, RZ, RZ, R4 ;  /* 0x000000ffff023224 */ /* 0x000fe200078e0004 */
[----:B------:R-:W-:Y:S01]  /*3720*/  F2FP.F16.F32.PACK_AB R35, RZ, R35 ;  /* 0x00000023ff23723e */ /* 0x000fe200000000ff */
[----:B------:R-:W-:Y:S01]  /*3730*/  IMAD.IADD R5, R11, 0x1, R5 ;  /* 0x000000010b057824 */ /* 0x000fe200078e0205 */
[----:B------:R-:W-:Y:S01]  /*3740*/  F2FP.F16.F32.PACK_AB R24, RZ, R24 ;  /* 0x00000018ff18723e */ /* 0x000fe200000000ff */
[----:B------:R-:W-:Y:S01]  /*3750*/  IMAD.X R9, R9, 0x1, R7, P5 ;  /* 0x0000000109097824 */ /* 0x000fe200028e0607 */
[----:B------:R-:W-:Y:S01]  /*3760*/  F2FP.F16.F32.PACK_AB R25, RZ, R25 ;  /* 0x00000019ff19723e */ /* 0x000fe200000000ff */
[----:B------:R-:W-:Y:S01]  /*3770*/  @P1 STG.E.U16 desc[UR36][R6.64+0x2], R35 ;  /* 0x0000022306001986 */ /* 0x000fe2000c101524 */
[----:B------:R-:W-:-:S02]  /*3780*/  F2FP.F16.F32.PACK_AB R26, RZ, R26 ;  /* 0x0000001aff1a723e */ /* 0x000fc400000000ff */
[----:B------:R-:W-:Y:S01]  /*3790*/  F2FP.F16.F32.PACK_AB R27, RZ, R27 ;  /* 0x0000001bff1b723e */ /* 0x000fe200000000ff */
[----:B------:R0:W-:Y:S04]  /*37a0*/  @P3 STG.E.U16 desc[UR36][R2.64], R24 ;  /* 0x0000001802003986 */ /* 0x0001e8000c101524 */
[----:B------:R4:W-:Y:S04]  /*37b0*/  @P2 STG.E.U16 desc[UR36][R4.64+0x2], R25 ;  /* 0x0000021904002986 */ /* 0x0009e8000c101524 */
[----:B------:R4:W-:Y:S01]  /*37c0*/  @P4 STG.E.U16 desc[UR36][R8.64], R26 ;  /* 0x0000001a08004986 */ /* 0x0009e2000c101524 */
[----:B0-----:R-:W-:-:S02]  /*37d0*/  @P0 IMAD.MOV.U32 R2, RZ, RZ, R8 ;  /* 0x000000ffff020224 */ /* 0x001fc400078e0008 */
[----:B------:R-:W-:-:S05]  /*37e0*/  @P0 IMAD.MOV.U32 R3, RZ, RZ, R9 ;  /* 0x000000ffff030224 */ /* 0x000fca00078e0009 */
[----:B------:R4:W-:Y:S02]  /*37f0*/  @P0 STG.E.U16 desc[UR36][R2.64+0x2], R27 ;  /* 0x0000021b02000986 */ /* 0x0009e4000c101524 */
.L_x_46:
[----:B------:R-:W-:Y:S05]  /*3800*/  BSYNC B0 ;  /* 0x0000000000007941 */ /* 0x000fea0003800000 */
.L_x_34:
[----:B------:R-:W-:Y:S01]  /*3810*/  ULDC UR4, c[0x0][0xc] ;  /* 0x0000030000047ab9 */ /* 0x000fe20000000800 */
[----:B------:R-:W-:Y:S01]  /*3820*/  ULDC UR5, c[0x0][0x10] ;  /* 0x0000040000057ab9 */ /* 0x000fe20000000800 */
[----:B0--34-:R-:W0:Y:S01]  /*3830*/  LDC R3, c[0x0][0x14] ;  /* 0x00000500ff037b82 */ /* 0x019e220000000800 */
[----:B------:R-:W-:Y:S01]  /*3840*/  UIMAD.WIDE.U32 UR4, UR4, UR5, URZ ;  /* 0x00000005040472a5 */ /* 0x000fe2000f8e003f */
[----:B------:R-:W-:Y:S01]  /*3850*/  PRMT R2, RZ, 0x7610, R2 ;  /* 0x00007610ff027816 */ /* 0x000fe20000000002 */
[----:B------:R-:W-:Y:S02]  /*3860*/  IMAD.MOV.U32 R37, RZ, RZ, -0x1 ;  /* 0xffffffffff257424 */ /* 0x000fe400078e00ff */
[----:B------:R-:W-:Y:S02]  /*3870*/  IMAD.MOV.U32 R29, RZ, RZ, -0x1 ;  /* 0xffffffffff1d7424 */ /* 0x000fe400078e00ff */
[----:B0-----:R-:W-:-:S04]  /*3880*/  IMAD.WIDE.U32 R18, R3, UR4, R18 ;  /* 0x0000000403127c25 */ /* 0x001fc8000f8e0012 */
[----:B------:R-:W-:Y:S01]  /*3890*/  IMAD R3, R3, UR5, RZ ;  /* 0x0000000503037c24 */ /* 0x000fe2000f8e02ff */
[----:B------:R-:W-:Y:S02]  /*38a0*/  ULDC.64 UR4, c[0x0][0x650] ;  /* 0x0001940000047ab9 */ /* 0x000fe40000000a00 */
[----:B------:R-:W-:Y:S01]  /*38b0*/  ISETP.GE.U32.AND P0, PT, R18, UR4, PT ;  /* 0x0000000412007c0c */ /* 0x000fe2000bf06070 */
[----:B------:R-:W-:-:S05]  /*38c0*/  IMAD.IADD R19, R19, 0x1, R3 ;  /* 0x0000000113137824 */ /* 0x000fca00078e0203 */
[----:B------:R-:W-:-:S13]  /*38d0*/  ISETP.GE.U32.AND.EX P0, PT, R19, UR5, PT, P0 ;  /* 0x0000000513007c0c */ /* 0x000fda000bf06100 */
[----:B------:R-:W-:Y:S05]  /*38e0*/  @P0 BRA `(.L_x_47) ;  /* 0x0000000400640947 */ /* 0x000fea0003800000 */
[----:B------:R-:W0:Y:S01]  /*38f0*/  S2R R10, SR_CTAID.X ;  /* 0x00000000000a7919 */ /* 0x000e220000002500 */
[----:B------:R-:W3:Y:S01]  /*3900*/  LDC.64 R8, c[0x0][0x628] ;  /* 0x00018a00ff087b82 */ /* 0x000ee20000000a00 */
[----:B------:R-:W-:Y:S01]  /*3910*/  ULDC UR4, c[0x0][0x150] ;  /* 0x0000540000047ab9 */ /* 0x000fe20000000800 */
[----:B--2---:R-:W-:Y:S01]  /*3920*/  IMAD.MOV.U32 R6, RZ, RZ, R18 ;  /* 0x000000ffff067224 */ /* 0x004fe200078e0012 */
[----:B------:R-:W2:Y:S01]  /*3930*/  S2R R20, SR_CTAID.Y ;  /* 0x0000000000147919 */ /* 0x000ea20000002600 */
[----:B------:R-:W-:-:S04]  /*3940*/  IMAD.MOV.U32 R7, RZ, RZ, R19 ;  /* 0x000000ffff077224 */ /* 0x000fc800078e0013 */
[----:B------:R-:W4:Y:S08]  /*3950*/  LDC R15, c[0x0][0x144] ;  /* 0x00005100ff0f7b82 */ /* 0x000f300000000800 */
[----:B------:R-:W1:Y:S08]  /*3960*/  LDC R0, c[0x0][0x630] ;  /* 0x00018c00ff007b82 */ /* 0x000e700000000800 */
[----:B------:R-:W1:Y:S01]  /*3970*/  LDC.64 R12, c[0x0][0x620] ;  /* 0x00018800ff0c7b82 */ /* 0x000e620000000a00 */
[----:B---3--:R-:W-:-:S04]  /*3980*/  ISETP.NE.U32.AND P0, PT, R8, RZ, PT ;  /* 0x000000ff0800720c */ /* 0x008fc80003f05070 */
[----:B------:R-:W-:Y:S02]  /*3990*/  ISETP.NE.AND.EX P0, PT, R9, RZ, PT, P0 ;  /* 0x000000ff0900720c */ /* 0x000fe40003f05300 */
[----:B0-----:R-:W-:-:S05]  /*39a0*/  I2FP.F32.U32 R2, R10 ;  /* 0x0000000a00027245 */ /* 0x001fca0000201000 */
[----:B------:R-:W-:-:S04]  /*39b0*/  FMUL R2, R2, UR4 ;  /* 0x0000000402027c20 */ /* 0x000fc80008400000 */
[----:B------:R0:W3:Y:S02]  /*39c0*/  F2I.U32.TRUNC.NTZ R14, R2 ;  /* 0x00000002000e7305 */ /* 0x0000e4000020f000 */
[----:B--2-4-:R-:W-:Y:S05]  /*39d0*/  @!P0 BRA `(.L_x_48) ;  /* 0x0000000000288947 */ /* 0x014fea0003800000 */
[----:B------:R-:W2:Y:S02]  /*39e0*/  LDC R3, c[0x0][0x634] ;  /* 0x00018d00ff037b82 */ /* 0x000ea40000000800 */
[----:B--2---:R-:W-:-:S05]  /*39f0*/  IADD3 R7, P0, R18, R3, RZ ;  /* 0x0000000312077210 */ /* 0x004fca0007f1e0ff */
[----:B------:R-:W-:-:S04]  /*3a00*/  IMAD.X R11, RZ, RZ, R19, P0 ;  /* 0x000000ffff0b7224 */ /* 0x000fc800000e0613 */
[----:B0-----:R-:W-:-:S04]  /*3a10*/  IMAD.WIDE.U32 R2, R11, R8, RZ ;  /* 0x000000080b027225 */ /* 0x001fc800078e00ff */
[----:B------:R-:W-:-:S04]  /*3a20*/  IMAD.WIDE.U32 R4, P0, R7, R9, R2 ;  /* 0x0000000907047225 */ /* 0x000fc80007800002 */
[----:B------:R-:W-:-:S04]  /*3a30*/  IMAD.WIDE.U32 R2, R7, R8, RZ ;  /* 0x0000000807027225 */ /* 0x000fc800078e00ff */
[----:B------:R-:W-:Y:S01]  /*3a40*/  IMAD.X R7, RZ, RZ, RZ, P0 ;  /* 0x000000ffff077224 */ /* 0x000fe200000e06ff */
[----:B------:R-:W-:Y:S01]  /*3a50*/  IADD3 RZ, P0, R3, R4, RZ ;  /* 0x0000000403ff7210 */ /* 0x000fe20007f1e0ff */
[----:B------:R-:W-:-:S04]  /*3a60*/  IMAD.MOV.U32 R6, RZ, RZ, R5 ;  /* 0x000000ffff067224 */ /* 0x000fc800078e0005 */
[----:B------:R-:W-:-:S08]  /*3a70*/  IMAD.WIDE.U32.X R6, R11, R9, R6, P0 ;  /* 0x000000090b067225 */ /* 0x000fd000000e0406 */
.L_x_48:
[----:B------:R-:W2:Y:S01]  /*3a80*/  LDC.64 R26, c[0x0][0x640] ;  /* 0x00019000ff1a7b82 */ /* 0x000ea20000000a00 */
[-CC-:B-1----:R-:W-:Y:S01]  /*3a90*/  SHF.R.U64 R29, R6, R0.reuse, R7.reuse ;  /* 0x00000000061d7219 */ /* 0x182fe20000001207 */
[----:B---3--:R-:W-:Y:S01]  /*3aa0*/  IMAD.MOV R14, RZ, RZ, -R14 ;  /* 0x000000ffff0e7224 */ /* 0x008fe200078e0a0e */
[----:B------:R-:W-:Y:S01]  /*3ab0*/  SHF.R.U32.HI R0, RZ, R0, R7 ;  /* 0x00000000ff007219 */ /* 0x000fe20000011607 */
[----:B------:R-:W-:Y:S01]  /*3ac0*/  ULDC UR4, c[0x0][0x154] ;  /* 0x0000550000047ab9 */ /* 0x000fe20000000800 */
[----:B------:R-:W-:Y:S01]  /*3ad0*/  IADD3 R5, P0, RZ, -R29, RZ ;  /* 0x8000001dff057210 */ /* 0x000fe20007f1e0ff */
[----:B------:R-:W-:Y:S02]  /*3ae0*/  IMAD R15, R15, R14, R10 ;  /* 0x0000000e0f0f7224 */ /* 0x000fe400078e020a */
[----:B------:R-:W1:Y:S01]  /*3af0*/  LDC R4, c[0x0][0x618] ;  /* 0x00018600ff047b82 */ /* 0x000e620000000800 */
[----:B------:R-:W-:Y:S02]  /*3b00*/  IMAD.MOV.U32 R7, RZ, RZ, 0x1 ;  /* 0x00000001ff077424 */ /* 0x000fe400078e00ff */
[----:B------:R-:W-:-:S04]  /*3b10*/  IMAD.X R3, RZ, RZ, ~R0, P0 ;  /* 0x000000ffff037224 */ /* 0x000fc800000e0e00 */
[-C--:B------:R-:W-:Y:S01]  /*3b20*/  IMAD R0, R3, R12.reuse, RZ ;  /* 0x0000000c03007224 */ /* 0x080fe200078e02ff */
[----:B------:R-:W3:Y:S01]  /*3b30*/  LDC R6, c[0x0][0x608] ;  /* 0x00018200ff067b82 */ /* 0x000ee20000000800 */
[----:B0-----:R-:W-:-:S04]  /*3b40*/  IMAD.WIDE.U32 R2, R5, R12, R18 ;  /* 0x0000000c05027225 */ /* 0x001fc800078e0012 */
[----:B------:R-:W-:Y:S01]  /*3b50*/  IMAD R5, R5, R13, R0 ;  /* 0x0000000d05057224 */ /* 0x000fe200078e0200 */
[----:B------:R-:W-:Y:S02]  /*3b60*/  I2FP.F32.U32 R0, R20 ;  /* 0x0000001400007245 */ /* 0x000fe40000201000 */
[----:B------:R-:W0:Y:S01]  /*3b70*/  LDC R24, c[0x0][0x658] ;  /* 0x00019600ff187b82 */ /* 0x000e220000000800 */
[----:B------:R-:W-:Y:S01]  /*3b80*/  IMAD.IADD R3, R3, 0x1, R5 ;  /* 0x0000000103037824 */ /* 0x000fe200078e0205 */
[----:B--2---:R-:W-:Y:S01]  /*3b90*/  ISETP.NE.U32.AND P0, PT, R26, RZ, PT ;  /* 0x000000ff1a00720c */ /* 0x004fe20003f05070 */
[----:B------:R-:W-:Y:S01]  /*3ba0*/  FMUL R0, R0, UR4 ;  /* 0x0000000400007c20 */ /* 0x000fe20008400000 */
[----:B------:R-:W-:Y:S02]  /*3bb0*/  IMAD.MOV.U32 R5, RZ, RZ, -0x1 ;  /* 0xffffffffff057424 */ /* 0x000fe400078e00ff */
[----:B------:R-:W-:Y:S01]  /*3bc0*/  ISETP.NE.AND.EX P0, PT, R27, RZ, PT, P0 ;  /* 0x000000ff1b00720c */ /* 0x000fe20003f05300 */
[----:B------:R2:W4:Y:S01]  /*3bd0*/  F2I.U32.TRUNC.NTZ R12, R0 ;  /* 0x00000000000c7305 */ /* 0x000522000020f000 */
[----:B------:R-:W2:Y:S01]  /*3be0*/  LDC R13, c[0x0][0x148] ;  /* 0x00005200ff0d7b82 */ /* 0x000ea20000000800 */
[----:B-1----:R-:W-:-:S02]  /*3bf0*/  SHF.R.U64 R10, R2, R4, R3 ;  /* 0x00000004020a7219 */ /* 0x002fc40000001203 */
[----:B------:R-:W-:-:S05]  /*3c00*/  SHF.R.U32.HI R3, RZ, R4, R3 ;  /* 0x00000004ff037219 */ /* 0x000fca0000011603 */
[----:B------:R-:W1:Y:S01]  /*3c10*/  LDC R14, c[0x0][0x600] ;  /* 0x00018000ff0e7b82 */ /* 0x000e620000000800 */
[-CC-:B---3--:R-:W-:Y:S02]  /*3c20*/  SHF.R.U64 R8, R10, R6.reuse, R3.reuse ;  /* 0x000000060a087219 */ /* 0x188fe40000001203 */
[----:B------:R-:W-:-:S05]  /*3c30*/  SHF.R.U32.HI R3, RZ, R6, R3 ;  /* 0x00000006ff037219 */ /* 0x000fca0000011603 */
[----:B-----5:R-:W3:Y:S01]  /*3c40*/  LDC R25, c[0x0][0x648] ;  /* 0x00019200ff197b82 */ /* 0x020ee20000000800 */
[-CC-:B0-----:R-:W-:Y:S02]  /*3c50*/  SHF.R.U64 R11, R8, R24.reuse, R3.reuse ;  /* 0x00000018080b7219 */ /* 0x181fe40000001203 */
[-C--:B------:R-:W-:Y:S02]  /*3c60*/  SHF.L.U32 R5, R5, R24.reuse, RZ ;  /* 0x0000001805057219 */ /* 0x080fe400000006ff */
[-C--:B------:R-:W-:Y:S01]  /*3c70*/  SHF.R.U32.HI R3, RZ, R24.reuse, R3 ;  /* 0x00000018ff037219 */ /* 0x080fe20000011603 */
[----:B------:R-:W-:Y:S01]  /*3c80*/  IMAD.MOV.U32 R2, RZ, RZ, R11 ;  /* 0x000000ffff027224 */ /* 0x000fe200078e000b */
[----:B------:R-:W-:Y:S01]  /*3c90*/  SHF.L.U32 R24, R7, R24, RZ ;  /* 0x0000001807187219 */ /* 0x000fe200000006ff */
[----:B------:R-:W0:Y:S01]  /*3ca0*/  LDC R32, c[0x0][0x638] ;  /* 0x00018e00ff207b82 */ /* 0x000e220000000800 */
[----:B------:R-:W-:-:S07]  /*3cb0*/  LOP3.LUT R21, RZ, R5, RZ, 0x33, !PT ;  /* 0x00000005ff157212 */ /* 0x000fce00078e33ff */
[----:B------:R-:W0:Y:S01]  /*3cc0*/  LDC R33, c[0x0][0x610] ;  /* 0x00018400ff217b82 */ /* 0x000e220000000800 */
[----:B----4-:R-:W-:Y:S05]  /*3cd0*/  @!P0 BRA `(.L_x_49) ;  /* 0x0000000000288947 */ /* 0x010fea0003800000 */
[----:B--2---:R-:W2:Y:S02]  /*3ce0*/  LDC R0, c[0x0][0x64c] ;  /* 0x00019300ff007b82 */ /* 0x004ea40000000800 */
[----:B--2---:R-:W-:-:S05]  /*3cf0*/  IADD3 R7, P0, R11, R0, RZ ;  /* 0x000000000b077210 */ /* 0x004fca0007f1e0ff */
        /* <DEDUP_REMOVED lines=8> */
.L_x_49:
[----:B------:R-:W-:Y:S01]  /*3d80*/  ISETP.NE.AND P0, PT, R22, 0x1, PT ;  /* 0x000000011600780c */ /* 0x000fe20003f05270 */
[----:B-1----:R-:W-:Y:S01]  /*3d90*/  VIADD R5, R14, 0xffffffff ;  /* 0xffffffff0e057836 */ /* 0x002fe20000000000 */
[----:B--23--:R-:W-:Y:S01]  /*3da0*/  SHF.R.U64 R0, R2, R25, R3 ;  /* 0x0000001902007219 */ /* 0x00cfe20000001203 */
[----:B------:R-:W-:Y:S01]  /*3db0*/  IMAD.MOV R12, RZ, RZ, -R12 ;  /* 0x000000ffff0c7224 */ /* 0x000fe200078e0a0c */
[----:B------:R-:W-:Y:S01]  /*3dc0*/  LOP3.LUT R3, R8, R21, RZ, 0xc0, !PT ;  /* 0x0000001508037212 */ /* 0x000fe200078ec0ff */
[----:B------:R-:W-:Y:S02]  /*3dd0*/  IMAD.MOV.U32 R4, RZ, RZ, 0x1 ;  /* 0x00000001ff047424 */ /* 0x000fe400078e00ff */
[----:B------:R-:W-:Y:S02]  /*3de0*/  IMAD.MOV R2, RZ, RZ, -R0 ;  /* 0x000000ffff027224 */ /* 0x000fe400078e0a00 */
[----:B------:R-:W-:Y:S01]  /*3df0*/  IMAD R0, R24, R0, R3 ;  /* 0x0000000018007224 */ /* 0x000fe200078e0203 */
[----:B------:R-:W-:Y:S01]  /*3e00*/  LOP3.LUT R3, R10, R5, RZ, 0xc0, !PT ;  /* 0x000000050a037212 */ /* 0x000fe200078ec0ff */
[----:B0-----:R-:W-:-:S02]  /*3e10*/  IMAD R2, R2, R32, R11 ;  /* 0x0000002002027224 */ /* 0x001fc400078e020b */
[----:B------:R-:W-:Y:S02]  /*3e20*/  @P0 IMAD R15, R13, R12, R20 ;  /* 0x0000000c0d0f0224 */ /* 0x000fe400078e0214 */
[----:B------:R-:W-:Y:S01]  /*3e30*/  IMAD R3, R2, R14, R3 ;  /* 0x0000000e02037224 */ /* 0x000fe200078e0203 */
[----:B------:R-:W-:Y:S01]  /*3e40*/  PRMT R2, R4, 0x7610, R2 ;  /* 0x0000761004027816 */ /* 0x000fe20000000002 */
[----:B------:R-:W-:-:S05]  /*3e50*/  IMAD R0, R0, R33, R15 ;  /* 0x0000002100007224 */ /* 0x000fca00078e020f */
[----:B------:R-:W-:Y:S02]  /*3e60*/  SEL R37, R3, R0, !P0 ;  /* 0x0000000003257207 */ /* 0x000fe40004000000 */
[----:B------:R-:W-:-:S07]  /*3e70*/  SEL R0, R0, R3, !P0 ;  /* 0x0000000300007207 */ /* 0x000fce0004000000 */
.L_x_47:
[----:B------:R-:W-:Y:S01]  /*3e80*/  LOP3.LUT P0, RZ, R2, 0xff, RZ, 0xc0, !PT ;  /* 0x000000ff02ff7812 */ /* 0x000fe2000780c0ff */
[----:B------:R-:W-:-:S12]  /*3e90*/  IMAD.MOV.U32 R36, RZ, RZ, R0 ;  /* 0x000000ffff247224 */ /* 0x000fd800078e0000 */
[----:B------:R-:W-:Y:S05]  /*3ea0*/  @P0 BRA `(.L_x_50) ;  /* 0xffffffd000c80947 */ /* 0x000fea000383ffff */
[----:B------:R-:W-:Y:S05]  /*3eb0*/  EXIT ;  /* 0x000000000000794d */ /* 0x000fea0003800000 */
.L_x_7:
        /* <DEDUP_REMOVED lines=26> */
.L_x_52:
[----:B------:R-:W0:Y:S01]  /*4060*/  LDC.64 R28, c[0x0][0x640] ;  /* 0x00019000ff1c7b82 */ /* 0x000e220000000a00 */
[-CC-:B------:R-:W-:Y:S01]  /*4070*/  SHF.R.U64 R15, R10, R20.reuse, R11.reuse ;  /* 0x000000140a0f7219 */ /* 0x180fe2000000120b */
[----:B------:R-:W-:Y:S01]  /*4080*/  IMAD.MOV.U32 R26, RZ, RZ, 0x1 ;  /* 0x00000001ff1a7424 */ /* 0x000fe200078e00ff */
        /* <DEDUP_REMOVED lines=8> */
[----:B------:R-:W-:Y:S01]  /*4110*/  IMAD.MOV.U32 R8, RZ, RZ, -0x1 ;  /* 0xffffffffff087424 */ /* 0x000fe200078e00ff */
[----:B------:R-:W3:Y:S01]  /*4120*/  LDC R27, c[0x0][0x658] ;  /* 0x00019600ff1b7b82 */ /* 0x000ee20000000800 */
[----:B------:R-:W-:Y:S01]  /*4130*/  IMAD.IADD R7, R7, 0x1, R9 ;  /* 0x0000000107077824 */ /* 0x000fe200078e0209 */
[----:B0-----:R-:W-:-:S04]  /*4140*/  ISETP.NE.U32.AND P0, PT, R28, RZ, PT ;  /* 0x000000ff1c00720c */ /* 0x001fc80003f05070 */
        /* <DEDUP_REMOVED lines=25> */
.L_x_53:
[----:B------:R-:W-:Y:S01]  /*42e0*/  ISETP.NE.AND P0, PT, R22, 0x1, PT ;  /* 0x000000011600780c */ /* 0x000fe20003f05270 */
[----:B0-----:R-:W-:Y:S01]  /*42f0*/  VIADD R13, R23, 0xffffffff ;  /* 0xffffffff170d7836 */ /* 0x001fe20000000000 */
[----:B-1----:R-:W-:Y:S02]  /*4300*/  SHF.R.U64 R6, R6, R24, R7 ;  /* 0x0000001806067219 */ /* 0x002fe40000001207 */
[----:B------:R-:W-:Y:S02]  /*4310*/  SHF.L.U32 R26, R26, R27, RZ ;  /* 0x0000001b1a1a7219 */ /* 0x000fe400000006ff */
[----:B------:R-:W-:Y:S01]  /*4320*/  LOP3.LUT R3, R21, R30, RZ, 0xc0, !PT ;  /* 0x0000001e15037212 */ /* 0x000fe200078ec0ff */
[----:B------:R-:W-:Y:S01]  /*4330*/  IMAD.MOV R7, RZ, RZ, -R6 ;  /* 0x000000ffff077224 */ /* 0x000fe200078e0a06 */
[----:B------:R-:W-:Y:S01]  /*4340*/  LOP3.LUT R13, R12, R13, RZ, 0xc0, !PT ;  /* 0x0000000d0c0d7212 */ /* 0x000fe200078ec0ff */
[----:B------:R-:W-:Y:S02]  /*4350*/  IMAD.MOV.U32 R12, RZ, RZ, R15 ;  /* 0x000000ffff0c7224 */ /* 0x000fe400078e000f */
[----:B------:R-:W-:-:S02]  /*4360*/  IMAD R3, R26, R6, R3 ;  /* 0x000000061a037224 */ /* 0x000fc400078e0203 */
[----:B------:R-:W-:Y:S02]  /*4370*/  @P0 IMAD R4, R5, R14, R2 ;  /* 0x0000000e05040224 */ /* 0x000fe400078e0202 */
[----:B--2---:R-:W-:Y:S02]  /*4380*/  IMAD R2, R7, R25, R20 ;  /* 0x0000001907027224 */ /* 0x004fe400078e0214 */
[----:B---3--:R-:W-:Y:S02]  /*4390*/  IMAD R4, R3, R31, R4 ;  /* 0x0000001f03047224 */ /* 0x008fe400078e0204 */
[----:B------:R-:W-:Y:S02]  /*43a0*/  IMAD R13, R2, R23, R13 ;  /* 0x00000017020d7224 */ /* 0x000fe400078e020d */
[----:B------:R-:W-:-:S03]  /*43b0*/  IMAD.MOV.U32 R6, RZ, RZ, 0x1 ;  /* 0x00000001ff067424 */ /* 0x000fc600078e00ff */
[----:B------:R-:W-:Y:S02]  /*43c0*/  SEL R11, R13, R4, !P0 ;  /* 0x000000040d0b7207 */ /* 0x000fe40004000000 */
[----:B------:R-:W-:-:S07]  /*43d0*/  SEL R13, R4, R13, !P0 ;  /* 0x0000000d040d7207 */ /* 0x000fce0004000000 */
.L_x_51:
[----:B------:R-:W-:-:S08]  /*43e0*/  NOP ;  /* 0x0000000000007918 */ /* 0x000fd00000000000 */
[----:B------:R-:W0:-:S00]  /*43f0*/  USETMAXREG.DEALLOC.CTAPOOL 0x28 ;  /* 0x00000028000079c8 */ /* 0x000e0000080e0500 */
[----:B0-----:R-:W-:-:S13]  /*4400*/  ISETP.NE.AND P0, PT, R0, RZ, PT ;  /* 0x000000ff0000720c */ /* 0x001fda0003f05270 */
[----:B------:R-:W-:Y:S05]  /*4410*/  @P0 EXIT ;  /* 0x000000000000094d */ /* 0x000fea0003800000 */
[----:B------:R-:W-:Y:S01]  /*4420*/  LOP3.LUT P0, RZ, R6, 0xff, RZ, 0xc0, !PT ;  /* 0x000000ff06ff7812 */ /* 0x000fe2000780c0ff */
[----:B------:R-:W-:Y:S02]  /*4430*/  IMAD.MOV.U32 R8, RZ, RZ, 0x1 ;  /* 0x00000001ff087424 */ /* 0x000fe400078e00ff */
[----:B------:R-:W-:-:S10]  /*4440*/  IMAD.MOV.U32 R10, RZ, RZ, RZ ;  /* 0x000000ffff0a7224 */ /* 0x000fd400078e00ff */
[----:B------:R-:W-:Y:S05]  /*4450*/  @!P0 BRA `(.L_x_54) ;  /* 0x0000000c00608947 */ /* 0x000fea0003800000 */
[----:B------:R-:W0:Y:S01]  /*4460*/  LDC R0, c[0x0][0x28c] ;  /* 0x0000a300ff007b82 */ /* 0x000e220000000800 */
[----:B------:R-:W1:Y:S01]  /*4470*/  S2R R6, SR_CgaCtaId ;  /* 0x0000000000067919 */ /* 0x000e620000008800 */
[----:B------:R-:W-:Y:S01]  /*4480*/  BSSY B0, `(.L_x_54) ;  /* 0x00000d5000007945 */ /* 0x000fe20003800000 */
[----:B------:R-:W-:Y:S01]  /*4490*/  IMAD.MOV.U32 R9, RZ, RZ, 0x1 ;  /* 0x00000001ff097424 */ /* 0x000fe200078e00ff */
[----:B------:R-:W-:Y:S01]  /*44a0*/  ULDC UR4, c[0x0][0x600] ;  /* 0x0001800000047ab9 */ /* 0x000fe20000000800 */
[----:B------:R-:W-:Y:S01]  /*44b0*/  IMAD.MOV.U32 R8, RZ, RZ, 0x1 ;  /* 0x00000001ff087424 */ /* 0x000fe200078e00ff */
[----:B------:R-:W-:Y:S01]  /*44c0*/  UIADD3 UR4, UR4, -0x1, URZ ;  /* 0xffffffff04047890 */ /* 0x000fe2000fffe03f */
[----:B------:R-:W-:Y:S01]  /*44d0*/  IMAD.MOV.U32 R10, RZ, RZ, RZ ;  /* 0x000000ffff0a7224 */ /* 0x000fe200078e00ff */
[----:B------:R-:W-:Y:S01]  /*44e0*/  ULDC.64 UR22, c[0x0][0x198] ;  /* 0x0000660000167ab9 */ /* 0x000fe20000000a00 */
[----:B0-----:R-:W-:-:S05]  /*44f0*/  VIADD R0, R0, 0x7f ;  /* 0x0000007f00007836 */ /* 0x001fca0000000000 */
[----:B------:R-:W-:-:S04]  /*4500*/  SHF.R.S32.HI R3, RZ, 0x1f, R0 ;  /* 0x0000001fff037819 */ /* 0x000fc80000011400 */
[----:B------:R-:W-:Y:S02]  /*4510*/  LEA.HI R3, R3, R0, RZ, 0x7 ;  /* 0x0000000003037211 */ /* 0x000fe400078f38ff */
[----:B------:R-:W-:Y:S02]  /*4520*/  LOP3.LUT R0, R17, 0x2, RZ, 0xfc, !PT ;  /* 0x0000000211007812 */ /* 0x000fe400078efcff */
[----:B-1----:R-:W-:Y:S02]  /*4530*/  LOP3.LUT R6, R6, 0x1, RZ, 0xc0, !PT ;  /* 0x0000000106067812 */ /* 0x002fe400078ec0ff */
[----:B------:R-:W-:-:S07]  /*4540*/  SHF.R.S32.HI R7, RZ, 0x7, R3 ;  /* 0x00000007ff077819 */ /* 0x000fce0000011403 */
.L_x_65:
[----:B------:R-:W-:-:S03]  /*4550*/  UMOV UR5, 0xffffffff ;  /* 0xffffffff00057882 */ /* 0x000fc60000000000 */
[----:B------:R-:W-:Y:S05]  /*4560*/  BRA.DIV UR5, `(.L_x_55) ;  /* 0x0000000e05e07947 */ /* 0x000fea000b800000 */
[----:B------:R-:W-:-:S13]  /*4570*/  ELECT P6, URZ, PT ;  /* 0x00000000003f782f */ /* 0x000fda00038c0000 */
.L_x_75:
[----:B------:R-:W0:Y:S01]  /*4580*/  LDC R2, c[0x0][0x28c] ;  /* 0x0000a300ff027b82 */ /* 0x000e220000000800 */
[----:B------:R-:W-:Y:S01]  /*4590*/  BSSY B1, `(.L_x_56) ;  /* 0x0000046000017945 */ /* 0x000fe20003800000 */
[----:B0-----:R-:W-:-:S13]  /*45a0*/  ISETP.LT.OR P6, PT, R2, 0x1, !P6 ;  /* 0x000000010200780c */ /* 0x001fda00077c1670 */
[----:B------:R-:W-:Y:S05]  /*45b0*/  @P6 BRA `(.L_x_57) ;  /* 0x00000004000c6947 */ /* 0x000fea0003800000 */
[----:B------:R-:W-:Y:S02]  /*45c0*/  IMAD R11, R11, 0x2, R6 ;  /* 0x000000020b0b7824 */ /* 0x000fe400078e0206 */
[----:B------:R-:W-:Y:S02]  /*45d0*/  IMAD.SHL.U32 R13, R13, 0x100, RZ ;  /* 0x000001000d0d7824 */ /* 0x000fe400078e00ff */
[----:B------:R-:W-:Y:S02]  /*45e0*/  VIADD R20, R7, 0x1 ;  /* 0x0000000107147836 */ /* 0x000fe40000000000 */
[----:B------:R-:W-:Y:S02]  /*45f0*/  IMAD.MOV.U32 R21, RZ, RZ, RZ ;  /* 0x000000ffff157224 */ /* 0x000fe400078e00ff */
[----:B------:R-:W-:Y:S02]  /*4600*/  IMAD.MOV.U32 R2, RZ, RZ, R8 ;  /* 0x000000ffff027224 */ /* 0x000fe400078e0008 */
[----:B------:R-:W-:-:S02]  /*4610*/  IMAD.MOV.U32 R3, RZ, RZ, R10 ;  /* 0x000000ffff037224 */ /* 0x000fc400078e000a */
[----:B------:R-:W-:-:S07]  /*4620*/  IMAD.SHL.U32 R11, R11, 0x4, RZ ;  /* 0x000000040b0b7824 */ /* 0x000fce00078e00ff */
.L_x_60:
[----:B------:R-:W0:Y:S01]  /*4630*/  S2R R5, SR_CgaCtaId ;  /* 0x0000000000057919 */ /* 0x000e220000008800 */
[----:B------:R-:W-:Y:S02]  /*4640*/  MOV R4, 0x400 ;  /* 0x0000040000047802 */ /* 0x000fe40000000f00 */
[----:B------:R-:W-:Y:S02]  /*4650*/  LOP3.LUT P0, RZ, R16, 0x7f, RZ, 0xc0, !PT ;  /* 0x0000007f10ff7812 */ /* 0x000fe4000780c0ff */
[----:B0-----:R-:W-:Y:S02]  /*4660*/  LEA R14, R5, R4, 0x18 ;  /* 0x00000004050e7211 */ /* 0x001fe400078ec0ff */
[----:B------:R-:W-:-:S09]  /*4670*/  SHF.L.U32 R4, R2, 0x1f, RZ ;  /* 0x0000001f02047819 */ /* 0x000fd200000006ff */
[----:B------:R-:W0:Y:S01]  /*4680*/  @!P0 LDC R5, c[0x0][0x500] ;  /* 0x00014000ff058b82 */ /* 0x000e220000000800 */
[----:B------:R-:W-:-:S04]  /*4690*/  IMAD R15, R3, 0x8, R14 ;  /* 0x00000008030f7824 */ /* 0x000fc800078e020e */
[----:B------:R-:W1:Y:S02]  /*46a0*/  SYNCS.PHASECHK.TRANS64.TRYWAIT P1, [R15+URZ+0x18], R4 ;  /* 0x000018040f0075a7 */ /* 0x000e64000802017f */
[----:B-1----:R-:W-:Y:S05]  /*46b0*/  @!P1 BRA `(.L_x_58) ;  /* 0x0000000c00ac9947 */ /* 0x002fea0003800000 */
.L_x_76:
[----:B-1----:R-:W-:Y:S01]  /*46c0*/  PRMT R4, R0, 0x9910, RZ ;  /* 0x0000991000047816 */ /* 0x002fe200000000ff */
[----:B0-----:R0:W-:Y:S03]  /*46d0*/  @!P0 SYNCS.ARRIVE.TRANS64 RZ, [R15+URZ], R5 ;  /* 0x000000050fff89a7 */ /* 0x0011e6000800003f */
[----:B------:R-:W-:-:S13]  /*46e0*/  ISETP.NE.AND P0, PT, R4, 0x2, PT ;  /* 0x000000020400780c */ /* 0x000fda0003f05270 */
[----:B0-----:R-:W-:Y:S05]  /*46f0*/  @P0 BRA `(.L_x_59) ;  /* 0x0000000000040947 */ /* 0x001fea0003800000 */
[----:B------:R-:W-:Y:S01]  /*4700*/  BPT.TRAP 0x1 ;  /* 0x000000040000795c */ /* 0x000fe20000300000 */
.L_x_59:
[----:B------:R-:W-:Y:S01]  /*4710*/  IMAD R4, R3, 0x4, R6 ;  /* 0x0000000403047824 */ /* 0x000fe200078e0206 */
[----:B------:R-:W-:Y:S01]  /*4720*/  R2UR UR34, R21 ;  /* 0x00000000152272ca */ /* 0x000fe200000e0000 */
[--C-:B------:R-:W-:Y:S01]  /*4730*/  IMAD R5, R3, 0x10000, R14.reuse ;  /* 0x0001000003057824 */ /* 0x100fe200078e020e */
[----:B------:R-:W-:Y:S01]  /*4740*/  R2UR UR33, R15 ;  /* 0x000000000f2172ca */ /* 0x000fe200000e0000 */
[----:B------:R-:W-:Y:S01]  /*4750*/  IMAD.SHL.U32 R4, R4, 0x100, RZ ;  /* 0x0000010004047824 */ /* 0x000fe200078e00ff */
[----:B------:R-:W-:Y:S01]  /*4760*/  R2UR UR36, R12 ;  /* 0x000000000c2472ca */ /* 0x000fe200000e0000 */
[----:B------:R-:W-:Y:S01]  /*4770*/  VIADD R20, R20, 0xffffffff ;  /* 0xffffffff14147836 */ /* 0x000fe20000000000 */
[----:B------:R-:W-:Y:S01]  /*4780*/  R2UR UR24, R5 ;  /* 0x00000000051872ca */ /* 0x000fe200000e0000 */
[----:B------:R-:W-:Y:S01]  /*4790*/  IMAD R4, R4, 0x2, R14 ;  /* 0x0000000204047824 */ /* 0x000fe200078e020e */
[----:B------:R-:W-:Y:S01]  /*47a0*/  R2UR UR35, R13 ;  /* 0x000000000d2372ca */ /* 0x000fe200000e0000 */
[----:B------:R-:W-:Y:S01]  /*47b0*/  UIADD3 UR6, UP0, UR22, 0xf0, URZ ;  /* 0x000000f016067890 */ /* 0x000fe2000ff1e03f */
[----:B------:R-:W-:Y:S01]  /*47c0*/  R2UR UR19, R11 ;  /* 0x000000000b1372ca */ /* 0x000fe200000e0000 */
[----:B------:R-:W-:Y:S01]  /*47d0*/  UIADD3 UR30, UP1, UR22, 0x1f0, URZ ;  /* 0x000001f0161e7890 */ /* 0x000fe2000ff3e03f */
[----:B------:R-:W-:Y:S01]  /*47e0*/  R2UR UR8, R4 ;  /* 0x00000000040872ca */ /* 0x000fe200000e0000 */
[----:B------:R-:W-:Y:S01]  /*47f0*/  UIADD3.X UR7, URZ, UR23, URZ, UP0, !UPT ;  /* 0x000000173f077290 */ /* 0x000fe200087fe43f */
[----:B------:R-:W-:Y:S01]  /*4800*/  ISETP.GT.AND P1, PT, R20, 0x1, PT ;  /* 0x000000011400780c */ /* 0x000fe20003f24270 */
[----:B------:R-:W-:Y:S01]  /*4810*/  UIADD3 UR26, UR34, 0x40, URZ ;  /* 0x00000040221a7890 */ /* 0x000fe2000fffe03f */
[----:B------:R-:W-:Y:S01]  /*4820*/  VIADD R3, R3, 0x1 ;  /* 0x0000000103037836 */ /* 0x000fe20000000000 */
[----:B------:R-:W-:Y:S01]  /*4830*/  UIADD3.X UR31, URZ, UR23, URZ, UP1, !UPT ;  /* 0x000000173f1f7290 */ /* 0x000fe20008ffe43f */
[----:B------:R-:W-:Y:S01]  /*4840*/  VIADD R21, R21, 0x80 ;  /* 0x0000008015157836 */ /* 0x000fe20000000000 */
[----:B------:R-:W-:-:S02]  /*4850*/  UIADD3 UR32, UR24, 0x100, URZ ;  /* 0x0000010018207890 */ /* 0x000fc4000fffe03f */
[----:B------:R-:W-:Y:S01]  /*4860*/  UIADD3 UR24, UR24, 0x8100, URZ ;  /* 0x0000810018187890 */ /* 0x000fe2000fffe03f */
[----:B------:R-:W-:Y:S01]  /*4870*/  ISETP.NE.AND P0, PT, R3, 0x3, PT ;  /* 0x000000030300780c */ /* 0x000fe20003f05270 */
[----:B------:R-:W-:Y:S01]  /*4880*/  UMOV UR14, 0x0 ;  /* 0x00000000000e7882 */ /* 0x000fe20000000000 */
[----:B------:R-:W-:Y:S01]  /*4890*/  UMOV UR15, 0x10000000 ;  /* 0x10000000000f7882 */ /* 0x000fe20000000000 */
[----:B------:R-:W-:Y:S01]  /*48a0*/  UIADD3 UR16, UR8, 0x30100, URZ ;  /* 0x0003010008107890 */ /* 0x000fe2000fffe03f */
[----:B------:R-:W-:Y:S01]  /*48b0*/  SEL R5, RZ, 0x1, P0 ;  /* 0x00000001ff057807 */ /* 0x000fe20000000000 */
[----:B------:R-:W-:Y:S01]  /*48c0*/  UIADD3 UR8, UR8, 0x30500, URZ ;  /* 0x0003050008087890 */ /* 0x000fe2000fffe03f */
[----:B------:R0:W-:Y:S01]  /*48d0*/  UTMALDG.3D [UR32], [UR6], desc[UR14] ;  /* 0x00000e20060075b4 */ /* 0x0001e20008011000 */
[----:B------:R-:W-:Y:S01]  /*48e0*/  UMOV UR25, UR33 ;  /* 0x0000002100197c82 */ /* 0x000fe20008000000 */
[----:B------:R-:W-:Y:S01]  /*48f0*/  UMOV UR28, UR36 ;  /* 0x00000024001c7c82 */ /* 0x000fe20008000000 */
[----:B------:R-:W-:Y:S01]  /*4900*/  UMOV UR27, UR35 ;  /* 0x00000023001b7c82 */ /* 0x000fe20008000000 */
[----:B------:R-:W-:Y:S01]  /*4910*/  UMOV UR5, 0x30000 ;  /* 0x0003000000057882 */ /* 0x000fe20000000000 */
[----:B------:R-:W-:Y:S01]  /*4920*/  UMOV UR17, UR33 ;  /* 0x0000002100117c82 */ /* 0x000fe20008000000 */
[----:B------:R-:W-:Y:S01]  /*4930*/  UMOV UR18, UR34 ;  /* 0x0000002200127c82 */ /* 0x000fe20008000000 */
[----:B------:R-:W-:Y:S01]  /*4940*/  UMOV UR20, UR36 ;  /* 0x0000002400147c82 */ /* 0x000fe20008000000 */
[----:B------:R-:W-:Y:S01]  /*4950*/  UMOV UR9, UR33 ;  /* 0x0000002100097c82 */ /* 0x000fe20008000000 */
[----:B------:R-:W-:Y:S01]  /*4960*/  UMOV UR11, UR19 ;  /* 0x00000013000b7c82 */ /* 0x000fe20008000000 */
[----:B------:R-:W-:Y:S01]  /*4970*/  UMOV UR12, UR36 ;  /* 0x00000024000c7c82 */ /* 0x000fe20008000000 */
[----:B------:R0:W-:Y:S01]  /*4980*/  UTMALDG.3D [UR24], [UR6], desc[UR14] ;  /* 0x00000e18060075b4 */ /* 0x0001e20008011000 */
[----:B------:R-:W-:Y:S01]  /*4990*/  UMOV UR10, UR26 ;  /* 0x0000001a000a7c82 */ /* 0x000fe20008000000 */
[----:B------:R-:W-:-:S02]  /*49a0*/  LOP3.LUT R2, R2, R5, RZ, 0x3c, !PT ;  /* 0x0000000502027212 */ /* 0x000fc400078e3cff */
[----:B------:R-:W-:Y:S01]  /*49b0*/  SEL R3, R3, RZ, P0 ;  /* 0x000000ff03037207 */ /* 0x000fe20000000000 */
[----:B------:R0:W-:Y:S01]  /*49c0*/  UTMALDG.3D.MULTICAST [UR16], [UR30], UR5, desc[UR14] ;  /* 0x00000e101e0073b4 */ /* 0x0001e20008011805 */
[----:B------:R0:W-:Y:S02]  /*49d0*/  UTMALDG.3D.MULTICAST [UR8], [UR30], UR5, desc[UR14] ;  /* 0x00000e081e0073b4 */ /* 0x0001e40008011805 */
[----:B0-----:R-:W-:Y:S05]  /*49e0*/  @P1 BRA `(.L_x_60) ;  /* 0xfffffffc00101947 */ /* 0x001fea000383ffff */
.L_x_57:
[----:B------:R-:W-:Y:S05]  /*49f0*/  BSYNC B1 ;  /* 0x0000000000017941 */ /* 0x000fea0003800000 */
.L_x_56:
[----:B------:R-:W-:Y:S01]  /*4a00*/  LOP3.LUT P0, RZ, R9, 0xff, RZ, 0xc0, !PT ;  /* 0x000000ff09ff7812 */ /* 0x000fe2000780c0ff */
[----:B------:R-:W-:Y:S01]  /*4a10*/  ULDC UR6, c[0x0][0xc] ;  /* 0x0000030000067ab9 */ /* 0x000fe20000000800 */
[----:B------:R-:W-:Y:S01]  /*4a20*/  ULDC UR7, c[0x0][0x10] ;  /* 0x0000040000077ab9 */ /* 0x000fe20000000800 */
[----:B------:R-:W0:Y:S01]  /*4a30*/  LDC R5, c[0x0][0x14] ;  /* 0x00000500ff057b82 */ /* 0x000e220000000800 */
[C---:B------:R-:W-:Y:S01]  /*4a40*/  IMAD.IADD R10, R7.reuse, 0x1, R10 ;  /* 0x00000001070a7824 */ /* 0x040fe200078e020a */
[----:B------:R-:W-:Y:S01]  /*4a50*/  UIMAD.WIDE.U32 UR6, UR6, UR7, URZ ;  /* 0x00000007060672a5 */ /* 0x000fe2000f8e003f */
[----:B------:R-:W-:Y:S01]  /*4a60*/  ISETP.GE.U32.AND P1, PT, R7, 0x3, PT ;  /* 0x000000030700780c */ /* 0x000fe20003f26070 */
[----:B------:R-:W-:Y:S01]  /*4a70*/  BSSY B1, `(.L_x_61) ;  /* 0x0000073000017945 */ /* 0x000fe20003800000 */
[----:B------:R-:W-:Y:S02]  /*4a80*/  IMAD.MOV.U32 R13, RZ, RZ, -0x1 ;  /* 0xffffffffff0d7424 */ /* 0x000fe400078e00ff */
[----:B------:R-:W-:-:S02]  /*4a90*/  IMAD.MOV.U32 R11, RZ, RZ, -0x1 ;  /* 0xffffffffff0b7424 */ /* 0x000fc400078e00ff */
[----:B------:R-:W-:Y:S01]  /*4aa0*/  IMAD.MOV.U32 R12, RZ, RZ, -0x1 ;  /* 0xffffffffff0c7424 */ /* 0x000fe200078e00ff */
[----:B------:R-:W1:Y:S01]  /*4ab0*/  @P0 S2R R3, SR_CgaCtaId ;  /* 0x0000000000030919 */ /* 0x000e620000008800 */
[----:B------:R-:W-:Y:S01]  /*4ac0*/  @P0 MOV R2, 0x400 ;  /* 0x0000040000020802 */ /* 0x000fe20000000f00 */
[----:B0-----:R-:W-:-:S04]  /*4ad0*/  IMAD.WIDE.U32 R18, R5, UR6, R18 ;  /* 0x0000000605127c25 */ /* 0x001fc8000f8e0012 */
[----:B------:R-:W-:Y:S01]  /*4ae0*/  IMAD R9, R5, UR7, RZ ;  /* 0x0000000705097c24 */ /* 0x000fe2000f8e02ff */
[----:B------:R-:W-:-:S03]  /*4af0*/  ULDC.64 UR6, c[0x0][0x650] ;  /* 0x0001940000067ab9 */ /* 0x000fc60000000a00 */
[--C-:B------:R-:W-:Y:S01]  /*4b00*/  IMAD.IADD R19, R19, 0x1, R9.reuse ;  /* 0x0000000113137824 */ /* 0x100fe200078e0209 */
[----:B------:R-:W-:Y:S02]  /*4b10*/  PRMT R9, RZ, 0x7610, R9 ;  /* 0x00007610ff097816 */ /* 0x000fe40000000009 */
[----:B-1----:R-:W-:-:S04]  /*4b20*/  @P0 LEA R2, R3, R2, 0x18 ;  /* 0x0000000203020211 */ /* 0x002fc800078ec0ff */
[----:B------:R0:W-:Y:S01]  /*4b30*/  @P0 SYNCS.ARRIVE.TRANS64.A1T0 RZ, [R2+URZ+0x48], RZ ;  /* 0x000048ff02ff09a7 */ /* 0x0001e2000810003f */
[----:B------:R-:W-:-:S04]  /*4b40*/  ISETP.GT.U32.AND P0, PT, R10, 0x2, PT ;  /* 0x000000020a00780c */ /* 0x000fc80003f04070 */
[----:B------:R-:W-:Y:S01]  /*4b50*/  ISETP.LT.U32.AND P0, PT, R7, 0x3, P0 ;  /* 0x000000030700780c */ /* 0x000fe20000701070 */
[----:B0-----:R-:W-:-:S05]  /*4b60*/  IMAD.WIDE.U32 R2, R10, -0x55555555, RZ ;  /* 0xaaaaaaab0a027825 */ /* 0x001fca00078e00ff */
[----:B------:R-:W-:Y:S02]  /*4b70*/  SHF.R.U32.HI R5, RZ, 0x1, R3 ;  /* 0x00000001ff057819 */ /* 0x000fe40000011603 */
[----:B------:R-:W-:Y:S02]  /*4b80*/  SEL R3, RZ, 0x1, !P0 ;  /* 0x00000001ff037807 */ /* 0x000fe40004000000 */
[----:B------:R-:W-:Y:S01]  /*4b90*/  ISETP.GE.U32.AND P0, PT, R18, UR6, PT ;  /* 0x0000000612007c0c */ /* 0x000fe2000bf06070 */
[----:B------:R-:W-:Y:S01]  /*4ba0*/  IMAD R10, R5, -0x3, R10 ;  /* 0xfffffffd050a7824 */ /* 0x000fe200078e020a */
[----:B------:R-:W-:Y:S02]  /*4bb0*/  LOP3.LUT R8, R8, R3, RZ, 0x3c, !PT ;  /* 0x0000000308087212 */ /* 0x000fe400078e3cff */
[----:B------:R-:W-:Y:S02]  /*4bc0*/  ISETP.GE.U32.AND.EX P0, PT, R19, UR7, PT, P0 ;  /* 0x0000000713007c0c */ /* 0x000fe4000bf06100 */
[----:B------:R-:W-:-:S02]  /*4bd0*/  @P1 LOP3.LUT R8, R8, 0x1, R5, 0x78, !PT ;  /* 0x0000000108081812 */ /* 0x000fc400078e7805 */
[----:B------:R-:W-:-:S09]  /*4be0*/  PRMT R2, RZ, 0x7610, R2 ;  /* 0x00007610ff027816 */ /* 0x000fd20000000002 */
[----:B------:R-:W-:Y:S05]  /*4bf0*/  @P0 BRA `(.L_x_62) ;  /* 0x0000000400680947 */ /* 0x000fea0003800000 */
[----:B------:R-:W0:Y:S01]  /*4c00*/  S2R R13, SR_CTAID.X ;  /* 0x00000000000d7919 */ /* 0x000e220000002500 */
[----:B------:R-:W-:Y:S01]  /*4c10*/  ULDC.64 UR6, c[0x0][0x628] ;  /* 0x00018a0000067ab9 */ /* 0x000fe20000000a00 */
[----:B------:R-:W1:Y:S01]  /*4c20*/  LDC R14, c[0x0][0x144] ;  /* 0x00005100ff0e7b82 */ /* 0x000e620000000800 */
[----:B------:R-:W-:Y:S01]  /*4c30*/  ISETP.NE.U32.AND P0, PT, RZ, UR6, PT ;  /* 0x00000006ff007c0c */ /* 0x000fe2000bf05070 */
[----:B------:R-:W2:Y:S01]  /*4c40*/  S2R R11, SR_CTAID.Y ;  /* 0x00000000000b7919 */ /* 0x000ea20000002600 */
[----:B------:R-:W-:Y:S01]  /*4c50*/  ULDC UR5, c[0x0][0x150] ;  /* 0x0000540000057ab9 */ /* 0x000fe20000000800 */
[----:B------:R-:W-:Y:S01]  /*4c60*/  ULDC UR8, c[0x0][0x630] ;  /* 0x00018c0000087ab9 */ /* 0x000fe20000000800 */
[----:B------:R-:W-:Y:S01]  /*4c70*/  ISETP.NE.AND.EX P0, PT, RZ, UR7, PT, P0 ;  /* 0x00000007ff007c0c */ /* 0x000fe2000bf05300 */
[----:B------:R-:W-:Y:S01]  /*4c80*/  IMAD.MOV.U32 R2, RZ, RZ, R18 ;  /* 0x000000ffff027224 */ /* 0x000fe200078e0012 */
[----:B0-----:R-:W-:-:S05]  /*4c90*/  I2FP.F32.U32 R3, R13 ;  /* 0x0000000d00037245 */ /* 0x001fca0000201000 */
[----:B------:R-:W-:Y:S01]  /*4ca0*/  FMUL R20, R3, UR5 ;  /* 0x0000000503147c20 */ /* 0x000fe20008400000 */
[----:B------:R-:W-:-:S05]  /*4cb0*/  IMAD.MOV.U32 R3, RZ, RZ, R19 ;  /* 0x000000ffff037224 */ /* 0x000fca00078e0013 */
[----:B--2---:R-:W-:Y:S05]  /*4cc0*/  @!P0 BRA `(.L_x_63) ;  /* 0x0000000000288947 */ /* 0x004fea0003800000 */
[----:B------:R-:W-:Y:S02]  /*4cd0*/  ULDC UR5, c[0x0][0x634] ;  /* 0x00018d0000057ab9 */ /* 0x000fe40000000800 */
[----:B------:R-:W-:-:S05]  /*4ce0*/  IADD3 R3, P0, R18, UR5, RZ ;  /* 0x0000000512037c10 */ /* 0x000fca000ff1e0ff */
[----:B------:R-:W-:-:S04]  /*4cf0*/  IMAD.X R15, RZ, RZ, R19, P0 ;  /* 0x000000ffff0f7224 */ /* 0x000fc800000e0613 */
[----:B------:R-:W-:-:S04]  /*4d00*/  IMAD.WIDE.U32 R4, R15, UR6, RZ ;  /* 0x000000060f047c25 */ /* 0x000fc8000f8e00ff */
[----:B------:R-:W-:-:S04]  /*4d10*/  IMAD.WIDE.U32 R4, P0, R3, UR7, R4 ;  /* 0x0000000703047c25 */ /* 0x000fc8000f800004 */
[----:B------:R-:W-:-:S04]  /*4d20*/  IMAD.WIDE.U32 R2, R3, UR6, RZ ;  /* 0x0000000603027c25 */ /* 0x000fc8000f8e00ff */
[----:B------:R-:W-:Y:S01]  /*4d30*/  IMAD.MOV.U32 R2, RZ, RZ, R5 ;  /* 0x000000ffff027224 */ /* 0x000fe200078e0005 */
[----:B------:R-:W-:Y:S01]  /*4d40*/  IADD3 RZ, P1, R3, R4, RZ ;  /* 0x0000000403ff7210 */ /* 0x000fe20007f3e0ff */
[----:B------:R-:W-:-:S04]  /*4d50*/  IMAD.X R3, RZ, RZ, RZ, P0 ;  /* 0x000000ffff037224 */ /* 0x000fc800000e06ff */
[----:B------:R-:W-:-:S08]  /*4d60*/  IMAD.WIDE.U32.X R2, R15, UR7, R2, P1 ;  /* 0x000000070f027c25 */ /* 0x000fd000088e0402 */
.L_x_63:
[--C-:B------:R-:W-:Y:S01]  /*4d70*/  SHF.R.U64 R12, R2, UR8, R3.reuse ;  /* 0x00000008020c7c19 */ /* 0x100fe20008001203 */
[----:B------:R-:W0:Y:S01]  /*4d80*/  F2I.U32.TRUNC.NTZ R20, R20 ;  /* 0x0000001400147305 */ /* 0x000e22000020f000 */
[----:B------:R-:W-:Y:S01]  /*4d90*/  SHF.R.U32.HI R2, RZ, UR8, R3 ;  /* 0x00000008ff027c19 */ /* 0x000fe20008011603 */
[----:B------:R-:W-:Y:S01]  /*4da0*/  ULDC.64 UR6, c[0x0][0x620] ;  /* 0x0001880000067ab9 */ /* 0x000fe20000000a00 */
[----:B------:R-:W-:Y:S01]  /*4db0*/  IADD3 R5, P0, RZ, -R12, RZ ;  /* 0x8000000cff057210 */ /* 0x000fe20007f1e0ff */
[----:B------:R-:W-:Y:S01]  /*4dc0*/  IMAD.MOV.U32 R3, RZ, RZ, R19 ;  /* 0x000000ffff037224 */ /* 0x000fe200078e0013 */
[----:B------:R-:W-:Y:S01]  /*4dd0*/  ULDC.64 UR8, c[0x0][0x640] ;  /* 0x0001900000087ab9 */ /* 0x000fe20000000a00 */
[----:B------:R-:W-:Y:S02]  /*4de0*/  ULDC UR5, c[0x0][0x618] ;  /* 0x0001860000057ab9 */ /* 0x000fe40000000800 */
[----:B------:R-:W-:Y:S01]  /*4df0*/  IMAD.X R2, RZ, RZ, ~R2, P0 ;  /* 0x000000ffff027224 */ /* 0x000fe200000e0e02 */
[----:B------:R-:W-:-:S03]  /*4e00*/  ISETP.NE.U32.AND P0, PT, RZ, UR8, PT ;  /* 0x00000008ff007c0c */ /* 0x000fc6000bf05070 */
[----:B------:R-:W-:Y:S01]  /*4e10*/  IMAD R4, R2, UR6, RZ ;  /* 0x0000000602047c24 */ /* 0x000fe2000f8e02ff */
[----:B------:R-:W-:Y:S01]  /*4e20*/  ISETP.NE.AND.EX P0, PT, RZ, UR9, PT, P0 ;  /* 0x00000009ff007c0c */ /* 0x000fe2000bf05300 */
[----:B------:R-:W-:-:S04]  /*4e30*/  IMAD.MOV.U32 R2, RZ, RZ, R18 ;  /* 0x000000ffff027224 */ /* 0x000fc800078e0012 */
[----:B------:R-:W-:Y:S01]  /*4e40*/  IMAD.WIDE.U32 R2, R5, UR6, R2 ;  /* 0x0000000605027c25 */ /* 0x000fe2000f8e0002 */
[----:B------:R-:W-:-:S03]  /*4e50*/  ULDC UR6, c[0x0][0x154] ;  /* 0x0000550000067ab9 */ /* 0x000fc60000000800 */
[----:B------:R-:W-:Y:S02]  /*4e60*/  IMAD R5, R5, UR7, R4 ;  /* 0x0000000705057c24 */ /* 0x000fe4000f8e0204 */
[----:B0-----:R-:W-:Y:S02]  /*4e70*/  IMAD.MOV R4, RZ, RZ, -R20 ;  /* 0x000000ffff047224 */ /* 0x001fe400078e0a14 */
[----:B------:R-:W0:Y:S01]  /*4e80*/  LDC R20, c[0x0][0x148] ;  /* 0x00005200ff147b82 */ /* 0x000e220000000800 */
[----:B------:R-:W-:Y:S02]  /*4e90*/  IMAD.IADD R3, R3, 0x1, R5 ;  /* 0x0000000103037824 */ /* 0x000fe400078e0205 */
[----:B-1----:R-:W-:Y:S01]  /*4ea0*/  IMAD R13, R14, R4, R13 ;  /* 0x000000040e0d7224 */ /* 0x002fe200078e020d */
[----:B------:R-:W-:Y:S02]  /*4eb0*/  I2FP.F32.U32 R4, R11 ;  /* 0x0000000b00047245 */ /* 0x000fe40000201000 */
[----:B------:R-:W-:-:S02]  /*4ec0*/  SHF.R.U64 R14, R2, UR5, R3 ;  /* 0x00000005020e7c19 */ /* 0x000fc40008001203 */
[----:B------:R-:W-:Y:S01]  /*4ed0*/  SHF.R.U32.HI R3, RZ, UR5, R3 ;  /* 0x00000005ff037c19 */ /* 0x000fe20008011603 */
[----:B------:R-:W-:Y:S01]  /*4ee0*/  FMUL R4, R4, UR6 ;  /* 0x0000000604047c20 */ /* 0x000fe20008400000 */
[----:B------:R-:W-:Y:S02]  /*4ef0*/  ULDC UR5, c[0x0][0x608] ;  /* 0x0001820000057ab9 */ /* 0x000fe40000000800 */
[--C-:B------:R-:W-:Y:S01]  /*4f00*/  SHF.R.U64 R21, R14, UR5, R3.reuse ;  /* 0x000000050e157c19 */ /* 0x100fe20008001203 */
[----:B------:R1:W2:Y:S01]  /*4f10*/  F2I.U32.TRUNC.NTZ R24, R4 ;  /* 0x0000000400187305 */ /* 0x0002a2000020f000 */
[----:B------:R-:W-:Y:S01]  /*4f20*/  SHF.R.U32.HI R2, RZ, UR5, R3 ;  /* 0x00000005ff027c19 */ /* 0x000fe20008011603 */
[----:B------:R-:W-:-:S03]  /*4f30*/  ULDC UR5, c[0x0][0x658] ;  /* 0x0001960000057ab9 */ /* 0x000fc60000000800 */
[--C-:B------:R-:W-:Y:S02]  /*4f40*/  SHF.R.U64 R15, R21, UR5, R2.reuse ;  /* 0x00000005150f7c19 */ /* 0x100fe40008001202 */
[----:B------:R-:W-:-:S03]  /*4f50*/  SHF.R.U32.HI R23, RZ, UR5, R2 ;  /* 0x00000005ff177c19 */ /* 0x000fc60008011602 */
[----:B------:R-:W-:Y:S02]  /*4f60*/  IMAD.MOV.U32 R2, RZ, RZ, R15 ;  /* 0x000000ffff027224 */ /* 0x000fe400078e000f */
[----:B------:R-:W-:Y:S01]  /*4f70*/  IMAD.MOV.U32 R3, RZ, RZ, R23 ;  /* 0x000000ffff037224 */ /* 0x000fe200078e0017 */
[----:B-1----:R-:W-:Y:S06]  /*4f80*/  @!P0 BRA `(.L_x_64) ;  /* 0x0000000000288947 */ /* 0x002fec0003800000 */
        /* <DEDUP_REMOVED lines=10> */
.L_x_64:
[----:B------:R-:W-:Y:S01]  /*5030*/  UMOV UR6, 0xffffffff ;  /* 0xffffffff00067882 */ /* 0x000fe20000000000 */
[----:B------:R-:W-:Y:S01]  /*5040*/  ISETP.NE.AND P0, PT, R22, 0x1, PT ;  /* 0x000000011600780c */ /* 0x000fe20003f05270 */
[----:B------:R-:W-:Y:S01]  /*5050*/  USHF.L.U32 UR6, UR6, UR5, URZ ;  /* 0x0000000506067299 */ /* 0x000fe2000800063f */
[----:B--2---:R-:W-:Y:S01]  /*5060*/  IMAD.MOV R24, RZ, RZ, -R24 ;  /* 0x000000ffff187224 */ /* 0x004fe200078e0a18 */
[----:B------:R-:W-:Y:S01]  /*5070*/  ULDC UR7, c[0x0][0x648] ;  /* 0x0001920000077ab9 */ /* 0x000fe20000000800 */
[----:B------:R-:W-:Y:S01]  /*5080*/  LOP3.LUT R14, R14, UR4, RZ, 0xc0, !PT ;  /* 0x000000040e0e7c12 */ /* 0x000fe2000f8ec0ff */
[----:B------:R-:W-:Y:S01]  /*5090*/  ULOP3.LUT UR6, URZ, UR6, URZ, 0x33, !UPT ;  /* 0x000000063f067292 */ /* 0x000fe2000f8e333f */
[----:B------:R-:W-:Y:S01]  /*50a0*/  SHF.R.U64 R2, R2, UR7, R3 ;  /* 0x0000000702027c19 */ /* 0x000fe20008001203 */
[----:B------:R-:W-:Y:S02]  /*50b0*/  UMOV UR7, 0x1 ;  /* 0x0000000100077882 */ /* 0x000fe40000000000 */
[----:B------:R-:W-:-:S02]  /*50c0*/  USHF.L.U32 UR7, UR7, UR5, URZ ;  /* 0x0000000507077299 */ /* 0x000fc4000800063f */
[----:B------:R-:W-:Y:S01]  /*50d0*/  LOP3.LUT R21, R21, UR6, RZ, 0xc0, !PT ;  /* 0x0000000615157c12 */ /* 0x000fe2000f8ec0ff */
[----:B------:R-:W-:Y:S01]  /*50e0*/  IMAD.MOV R4, RZ, RZ, -R2 ;  /* 0x000000ffff047224 */ /* 0x000fe200078e0a02 */
[----:B------:R-:W-:Y:S01]  /*50f0*/  ULDC UR5, c[0x0][0x638] ;  /* 0x00018e0000057ab9 */ /* 0x000fe20000000800 */
[----:B0-----:R-:W-:Y:S01]  /*5100*/  @P0 IMAD R13, R20, R24, R11 ;  /* 0x00000018140d0224 */ /* 0x001fe200078e020b */
[----:B------:R-:W-:Y:S01]  /*5110*/  ULDC UR6, c[0x0][0x610] ;  /* 0x0001840000067ab9 */ /* 0x000fe20000000800 */
[----:B------:R-:W-:Y:S02]  /*5120*/  IMAD R2, R2, UR7, R21 ;  /* 0x0000000702027c24 */ /* 0x000fe4000f8e0215 */
[----:B------:R-:W-:Y:S01]  /*5130*/  IMAD R15, R4, UR5, R15 ;  /* 0x00000005040f7c24 */ /* 0x000fe2000f8e020f */
[----:B------:R-:W-:Y:S01]  /*5140*/  ULDC UR5, c[0x0][0x600] ;  /* 0x0001800000057ab9 */ /* 0x000fe20000000800 */
[----:B------:R-:W-:Y:S02]  /*5150*/  IMAD R13, R2, UR6, R13 ;  /* 0x00000006020d7c24 */ /* 0x000fe4000f8e020d */
[----:B------:R-:W-:-:S02]  /*5160*/  IMAD R4, R15, UR5, R14 ;  /* 0x000000050f047c24 */ /* 0x000fc4000f8e020e */
[----:B------:R-:W-:-:S03]  /*5170*/  IMAD.MOV.U32 R2, RZ, RZ, 0x1 ;  /* 0x00000001ff027424 */ /* 0x000fc600078e00ff */
[----:B------:R-:W-:Y:S02]  /*5180*/  SEL R11, R4, R13, !P0 ;  /* 0x0000000d040b7207 */ /* 0x000fe40004000000 */
[----:B------:R-:W-:-:S07]  /*5190*/  SEL R13, R13, R4, !P0 ;  /* 0x000000040d0d7207 */ /* 0x000fce0004000000 */
.L_x_62:
[----:B------:R-:W-:Y:S05]  /*51a0*/  BSYNC B1 ;  /* 0x0000000000017941 */ /* 0x000fea0003800000 */
.L_x_61:
[----:B------:R-:W-:-:S13]  /*51b0*/  LOP3.LUT P0, RZ, R2, 0xff, RZ, 0xc0, !PT ;  /* 0x000000ff02ff7812 */ /* 0x000fda000780c0ff */
[----:B------:R-:W-:Y:S05]  /*51c0*/  @P0 BRA `(.L_x_65) ;  /* 0xfffffff000e00947 */ /* 0x000fea000383ffff */
[----:B------:R-:W-:Y:S05]  /*51d0*/  BSYNC B0 ;  /* 0x0000000000007941 */ /* 0x000fea0003800000 */
.L_x_54:
[----:B------:R-:W-:-:S03]  /*51e0*/  UMOV UR5, 0xffffffff ;  /* 0xffffffff00057882 */ /* 0x000fc60000000000 */
[----:B------:R-:W-:Y:S05]  /*51f0*/  BRA.DIV UR5, `(.L_x_66) ;  /* 0x0000000205f07947 */ /* 0x000fea000b800000 */
[----:B------:R-:W-:-:S13]  /*5200*/  ELECT P6, URZ, PT ;  /* 0x00000000003f782f */ /* 0x000fda00038c0000 */
.L_x_79:
[----:B------:R-:W-:Y:S04]  /*5210*/  BSSY B0, `(.L_x_67) ;  /* 0x0000022000007945 */ /* 0x000fe80003800000 */
[----:B------:R-:W-:Y:S05]  /*5220*/  @!P6 BRA `(.L_x_68) ;  /* 0x000000000080e947 */ /* 0x000fea0003800000 */
[----:B------:R-:W-:-:S04]  /*5230*/  LOP3.LUT R17, R17, 0x2, RZ, 0xfc, !PT ;  /* 0x0000000211117812 */ /* 0x000fc800078efcff */
[----:B------:R-:W-:-:S13]  /*5240*/  ISETP.NE.AND P0, PT, R17, 0x3, PT ;  /* 0x000000031100780c */ /* 0x000fda0003f05270 */
[----:B------:R-:W-:Y:S05]  /*5250*/  @!P0 BRA `(.L_x_69) ;  /* 0x0000000000048947 */ /* 0x000fea0003800000 */
[----:B------:R-:W-:Y:S01]  /*5260*/  BPT.TRAP 0x1 ;  /* 0x000000040000795c */ /* 0x000fe20000300000 */
.L_x_69:
[----:B------:R-:W0:Y:S01]  /*5270*/  S2R R3, SR_CgaCtaId ;  /* 0x0000000000037919 */ /* 0x000e220000008800 */
[----:B------:R-:W-:-:S04]  /*5280*/  MOV R0, 0x400 ;  /* 0x0000040000007802 */ /* 0x000fc80000000f00 */
[----:B0-----:R-:W-:Y:S02]  /*5290*/  LEA R3, R3, R0, 0x18 ;  /* 0x0000000003037211 */ /* 0x001fe400078ec0ff */
[----:B------:R-:W-:-:S03]  /*52a0*/  SHF.L.U32 R0, R8, 0x1f, RZ ;  /* 0x0000001f08007819 */ /* 0x000fc600000006ff */
[----:B------:R-:W-:-:S04]  /*52b0*/  VIADD R3, R3, 0x18 ;  /* 0x0000001803037836 */ /* 0x000fc80000000000 */
[C---:B------:R-:W-:Y:S02]  /*52c0*/  IMAD R7, R10.reuse, 0x8, R3 ;  /* 0x000000080a077824 */ /* 0x040fe400078e0203 */
[----:B------:R-:W-:Y:S02]  /*52d0*/  VIADD R10, R10, 0x1 ;  /* 0x000000010a0a7836 */ /* 0x000fe40000000000 */
[----:B------:R-:W0:Y:S03]  /*52e0*/  SYNCS.PHASECHK.TRANS64.TRYWAIT P0, [R7+URZ], R0 ;  /* 0x00000000070075a7 */ /* 0x000e26000800017f */
[----:B------:R-:W-:-:S04]  /*52f0*/  ISETP.NE.AND P1, PT, R10, 0x3, PT ;  /* 0x000000030a00780c */ /* 0x000fc80003f25270 */
[----:B------:R-:W-:Y:S02]  /*5300*/  SEL R5, RZ, 0x1, P1 ;  /* 0x00000001ff057807 */ /* 0x000fe40000800000 */
[----:B------:R-:W-:Y:S02]  /*5310*/  SEL R10, R10, RZ, P1 ;  /* 0x000000ff0a0a7207 */ /* 0x000fe40000800000 */
[----:B------:R-:W-:-:S03]  /*5320*/  LOP3.LUT R5, R8, R5, RZ, 0x3c, !PT ;  /* 0x0000000508057212 */ /* 0x000fc600078e3cff */
[----:B------:R-:W-:Y:S01]  /*5330*/  IMAD R9, R10, 0x8, R3 ;  /* 0x000000080a097824 */ /* 0x000fe200078e0203 */
[----:B------:R-:W-:Y:S01]  /*5340*/  SHF.L.U32 R4, R5, 0x1f, RZ ;  /* 0x0000001f05047819 */ /* 0x000fe200000006ff */
[----:B0-----:R-:W-:Y:S06]  /*5350*/  @!P0 BRA `(.L_x_70) ;  /* 0x0000000000b88947 */ /* 0x001fec0003800000 */
.L_x_80:
[----:B------:R-:W1:Y:S01]  /*5360*/  SYNCS.PHASECHK.TRANS64.TRYWAIT P0, [R9+URZ], R4 ;  /* 0x00000004090075a7 */ /* 0x000e62000800017f */
[----:B0-----:R-:W-:-:S05]  /*5370*/  VIADD R0, R10, 0x1 ;  /* 0x000000010a007836 */ /* 0x001fca0000000000 */
[----:B------:R-:W-:-:S04]  /*5380*/  ISETP.NE.AND P1, PT, R0, 0x3, PT ;  /* 0x000000030000780c */ /* 0x000fc80003f25270 */
[----:B------:R-:W-:Y:S02]  /*5390*/  SEL R2, RZ, 0x1, P1 ;  /* 0x00000001ff027807 */ /* 0x000fe40000800000 */
[----:B------:R-:W-:Y:S02]  /*53a0*/  SEL R0, R0, RZ, P1 ;  /* 0x000000ff00007207 */ /* 0x000fe40000800000 */
[----:B------:R-:W-:Y:S01]  /*53b0*/  LOP3.LUT R2, R5, R2, RZ, 0x3c, !PT ;  /* 0x0000000205027212 */ /* 0x000fe200078e3cff */
[----:B-1----:R-:W-:Y:S06]  /*53c0*/  @!P0 BRA `(.L_x_71) ;  /* 0x0000000000b08947 */ /* 0x002fec0003800000 */
.L_x_81:
[----:B------:R-:W-:Y:S01]  /*53d0*/  IMAD R3, R0, 0x8, R3 ;  /* 0x0000000800037824 */ /* 0x000fe200078e0203 */
[----:B------:R-:W-:-:S07]  /*53e0*/  SHF.L.U32 R0, R2, 0x1f, RZ ;  /* 0x0000001f02007819 */ /* 0x000fce00000006ff */
.L_x_72:
[----:B-1----:R1:W2:Y:S02]  /*53f0*/  SYNCS.PHASECHK.TRANS64.TRYWAIT P0, [R3+URZ], R0 ;  /* 0x00000000030075a7 */ /* 0x0022a4000800017f */
[----:B--2---:R-:W-:Y:S05]  /*5400*/  @!P0 NANOSLEEP.SYNCS 0x989680 ;  /* 0x009896800000895d */ /* 0x004fea0003900000 */
[----:B------:R-:W2:Y:S02]  /*5410*/  @!P0 SYNCS.PHASECHK.TRANS64 P0, [R3+URZ], R0 ;  /* 0x00000000030085a7 */ /* 0x000ea4000800007f */
[----:B--2---:R-:W-:Y:S05]  /*5420*/  @!P0 BRA `(.L_x_72) ;  /* 0xfffffffc00f08947 */ /* 0x004fea000383ffff */
.L_x_68:
[----:B------:R-:W-:Y:S05]  /*5430*/  BSYNC B0 ;  /* 0x0000000000007941 */ /* 0x000fea0003800000 */
.L_x_67:
[----:B------:R-:W-:Y:S05]  /*5440*/  EXIT ;  /* 0x000000000000794d */ /* 0x000fea0003800000 */
.L_x_21:
[----:B-1----:R1:W2:Y:S02]  /*5450*/  SYNCS.PHASECHK.TRANS64.TRYWAIT P1, [R3+URZ], R0 ;  /* 0x00000000030075a7 */ /* 0x0022a4000802017f */
[----:B--2---:R-:W-:Y:S05]  /*5460*/  @!P1 NANOSLEEP.SYNCS 0x989680 ;  /* 0x009896800000995d */ /* 0x004fea0003900000 */
[----:B------:R-:W2:Y:S02]  /*5470*/  @!P1 SYNCS.PHASECHK.TRANS64 P1, [R3+URZ], R0 ;  /* 0x00000000030095a7 */ /* 0x000ea4000802007f */
[----:B--2---:R-:W-:Y:S05]  /*5480*/  @!P1 BRA `(.L_x_21) ;  /* 0xfffffffc00f09947 */ /* 0x004fea000383ffff */
[----:B------:R-:W-:Y:S05]  /*5490*/  BRA `(.L_x_20) ;  /* 0xffffffc000147947 */ /* 0x000fea000383ffff */
.L_x_26:
[----:B-1----:R1:W2:Y:S02]  /*54a0*/  SYNCS.PHASECHK.TRANS64.TRYWAIT P1, [R4+URZ], R3 ;  /* 0x00000003040075a7 */ /* 0x0022a4000802017f */
[----:B--2---:R-:W-:Y:S05]  /*54b0*/  @!P1 NANOSLEEP.SYNCS 0x989680 ;  /* 0x009896800000995d */ /* 0x004fea0003900000 */
[----:B------:R-:W2:Y:S02]  /*54c0*/  @!P1 SYNCS.PHASECHK.TRANS64 P1, [R4+URZ], R3 ;  /* 0x00000003040095a7 */ /* 0x000ea4000802007f */
[----:B--2---:R-:W-:Y:S05]  /*54d0*/  @!P1 BRA `(.L_x_26) ;  /* 0xfffffffc00f09947 */ /* 0x004fea000383ffff */
[----:B------:R-:W-:Y:S05]  /*54e0*/  BRA `(.L_x_25) ;  /* 0xffffffc800387947 */ /* 0x000fea000383ffff */
.L_x_55:
[----:B------:R-:W-:Y:S01]  /*54f0*/  BSSY B1, `(.L_x_73) ;  /* 0x0000006000017945 */ /* 0x000fe20003800000 */
[----:B------:R-:W-:-:S07]  /*5500*/  IMAD.MOV.U32 R15, RZ, RZ, -0x1 ;  /* 0xffffffffff0f7424 */ /* 0x000fce00078e00ff */
[----:B------:R-:W-:Y:S05]  /*5510*/  WARPSYNC.COLLECTIVE R15, `(.L_x_74) ;  /* 0x000000000f0c7348 */ /* 0x000fea0003c00000 */
[----:B------:R-:W-:Y:S02]  /*5520*/  ELECT P6, UR62, PT ;  /* 0x00000000003e782f */ /* 0x000fe400038c0000 */
[----:B------:R-:W-:Y:S01]  /*5530*/  MOV R14, UR62 ;  /* 0x0000003e000e7c02 */ /* 0x000fe20008000f00 */
[----:B------:R-:W-:Y:S10]  /*5540*/  ENDCOLLECTIVE ;  /* 0x000000000000791b */ /* 0x000ff40003800000 */
.L_x_74:
[----:B------:R-:W-:Y:S05]  /*5550*/  BSYNC B1 ;  /* 0x0000000000017941 */ /* 0x000fea0003800000 */
.L_x_73:
[----:B------:R-:W-:Y:S05]  /*5560*/  BRA `(.L_x_75) ;  /* 0xfffffff000047947 */ /* 0x000fea000383ffff */
.L_x_58:
[----:B-1----:R1:W2:Y:S02]  /*5570*/  SYNCS.PHASECHK.TRANS64.TRYWAIT P1, [R15+URZ+0x18], R4 ;  /* 0x000018040f0075a7 */ /* 0x0022a4000802017f */
[----:B--2---:R-:W-:Y:S05]  /*5580*/  @!P1 NANOSLEEP.SYNCS 0x989680 ;  /* 0x009896800000995d */ /* 0x004fea0003900000 */
[----:B------:R-:W2:Y:S02]  /*5590*/  @!P1 SYNCS.PHASECHK.TRANS64 P1, [R15+URZ+0x18], R4 ;  /* 0x000018040f0095a7 */ /* 0x000ea4000802007f */
[----:B--2---:R-:W-:Y:S05]  /*55a0*/  @!P1 BRA `(.L_x_58) ;  /* 0xfffffffc00f09947 */ /* 0x004fea000383ffff */
[----:B------:R-:W-:Y:S05]  /*55b0*/  BRA `(.L_x_76) ;  /* 0xfffffff000407947 */ /* 0x000fea000383ffff */
.L_x_66:
[----:B------:R-:W-:Y:S01]  /*55c0*/  BSSY B0, `(.L_x_77) ;  /* 0x0000006000007945 */ /* 0x000fe20003800000 */
[----:B------:R-:W-:-:S07]  /*55d0*/  IMAD.MOV.U32 R15, RZ, RZ, -0x1 ;  /* 0xffffffffff0f7424 */ /* 0x000fce00078e00ff */
[----:B------:R-:W-:Y:S05]  /*55e0*/  WARPSYNC.COLLECTIVE R15, `(.L_x_78) ;  /* 0x000000000f0c7348 */ /* 0x000fea0003c00000 */
[----:B------:R-:W-:Y:S02]  /*55f0*/  ELECT P6, UR62, PT ;  /* 0x00000000003e782f */ /* 0x000fe400038c0000 */
[----:B------:R-:W-:Y:S01]  /*5600*/  MOV R14, UR62 ;  /* 0x0000003e000e7c02 */ /* 0x000fe20008000f00 */
[----:B------:R-:W-:Y:S10]  /*5610*/  ENDCOLLECTIVE ;  /* 0x000000000000791b */ /* 0x000ff40003800000 */
.L_x_78:
[----:B------:R-:W-:Y:S05]  /*5620*/  BSYNC B0 ;  /* 0x0000000000007941 */ /* 0x000fea0003800000 */
.L_x_77:
[----:B------:R-:W-:Y:S05]  /*5630*/  BRA `(.L_x_79) ;  /* 0xfffffff800f47947 */ /* 0x000fea000383ffff */
.L_x_70:
[----:B0-----:R0:W1:Y:S02]  /*5640*/  SYNCS.PHASECHK.TRANS64.TRYWAIT P0, [R7+URZ], R0 ;  /* 0x00000000070075a7 */ /* 0x001064000800017f */
[----:B-1----:R-:W-:Y:S05]  /*5650*/  @!P0 NANOSLEEP.SYNCS 0x989680 ;  /* 0x009896800000895d */ /* 0x002fea0003900000 */
[----:B------:R-:W1:Y:S02]  /*5660*/  @!P0 SYNCS.PHASECHK.TRANS64 P0, [R7+URZ], R0 ;  /* 0x00000000070085a7 */ /* 0x000e64000800007f */
[----:B-1----:R-:W-:Y:S05]  /*5670*/  @!P0 BRA `(.L_x_70) ;  /* 0xfffffffc00f08947 */ /* 0x002fea000383ffff */
[----:B------:R-:W-:Y:S05]  /*5680*/  BRA `(.L_x_80) ;  /* 0xfffffffc00347947 */ /* 0x000fea000383ffff */
.L_x_71:
[----:B0-----:R0:W1:Y:S02]  /*5690*/  SYNCS.PHASECHK.TRANS64.TRYWAIT P0, [R9+URZ], R4 ;  /* 0x00000004090075a7 */ /* 0x001064000800017f */
[----:B-1----:R-:W-:Y:S05]  /*56a0*/  @!P0 NANOSLEEP.SYNCS 0x989680 ;  /* 0x009896800000895d */ /* 0x002fea0003900000 */
[----:B------:R-:W1:Y:S02]  /*56b0*/  @!P0 SYNCS.PHASECHK.TRANS64 P0, [R9+URZ], R4 ;  /* 0x00000004090085a7 */ /* 0x000e64000800007f */
[----:B-1----:R-:W-:Y:S05]  /*56c0*/  @!P0 BRA `(.L_x_71) ;  /* 0xfffffffc00f08947 */ /* 0x002fea000383ffff */
[----:B------:R-:W-:Y:S05]  /*56d0*/  BRA `(.L_x_81) ;  /* 0xfffffffc003c7947 */ /* 0x000fea000383ffff */
.L_x_82:
[----:B------:R-:W-:-:S00]  /*56e0*/  BRA `(.L_x_82) ;  /* 0xfffffffc00fc7947 */ /* 0x000fc0000383ffff */
[----:B------:R-:W-:-:S00]  /*56f0*/  NOP ;  /* 0x0000000000007918 */ /* 0x000fc00000000000 */
        /* <DEDUP_REMOVED lines=8> */
.L_x_83:


//--------------------- .nv.global.init           --------------------------
	.section	.nv.global.init,"aw",@progbits
.nv.global.init:
	.type		$str$22,@object
	.size		$str$22,($str$23 - $str$22)
$str$22:
        /*0000*/ 	.byte	0x6b, 0x5f, 0x74, 0x69, 0x6c, 0x65, 0x5f, 0x63, 0x6f, 0x75, 0x6e, 0x74, 0x20, 0x3e, 0x3d, 0x20
        /*0010*/ 	.byte	0x31, 0x00
	.type		$str$23,@object
	.size		$str$23,(__unnamed_1 - $str$23)
$str$23:
        /*0012*/ 	.byte	0x2f, 0x74, 0x6d, 0x70, 0x2f, 0x63, 0x75, 0x74, 0x6c, 0x61, 0x73, 0x73, 0x5f, 0x73, 0x77, 0x65
        /*0022*/ 	.byte	0x65, 0x70, 0x5f, 0x73, 0x72, 0x63, 0x2f, 0x69, 0x6e, 0x63, 0x6c, 0x75, 0x64, 0x65, 0x2f, 0x63
        /*0032*/ 	.byte	0x75, 0x74, 0x6c, 0x61, 0x73, 0x73, 0x2f, 0x67, 0x65, 0x6d, 0x6d, 0x2f, 0x63, 0x6f, 0x6c, 0x6c
        /*0042*/ 	.byte	0x65, 0x63, 0x74, 0x69, 0x76, 0x65, 0x2f, 0x73, 0x6d, 0x39, 0x30, 0x5f, 0x6d, 0x6d, 0x61, 0x5f
        /*0052*/ 	.byte	0x74, 0x6d, 0x61, 0x5f, 0x67, 0x6d, 0x6d, 0x61, 0x5f, 0x73, 0x73, 0x5f, 0x77, 0x61, 0x72, 0x70
        /*0062*/ 	.byte	0x73, 0x70, 0x65, 0x63, 0x69, 0x61, 0x6c, 0x69, 0x7a, 0x65, 0x64, 0x2e, 0x68, 0x70, 0x70, 0x00
	.type		__unnamed_1,@object
	.size		__unnamed_1,(.L_0 - __unnamed_1)
__unnamed_1:
        /*0072*/ 	.byte	0x76, 0x6f, 0x69, 0x64, 0x20, 0x63, 0x75, 0x74, 0x6c, 0x61, 0x73, 0x73, 0x3a, 0x3a, 0x67, 0x65
        /* <DEDUP_REMOVED lines=180> */
.L_0:


//--------------------- .nv.shared._ZN7cutlass13device_kernelINS_4gemm6kernel13GemmUniversalIN4cute5tupleIJiiiiEEENS1_10collective13CollectiveMmaINS1_34MainloopSm90TmaGmmaWarpSpecializedILi3ENS5_IJNS4_1CILi2EEENSA_ILi1EEESC_EEENS1_35KernelTmaWarpSpecializedCooperativeEEENS5_IJNSA_ILi256EEENSA_ILi8EEENSA_ILi128EEEEEENS_6half_tENS5_IJlSC_lEEESK_SL_NS4_8TiledMMAINS4_8MMA_AtomIJNS4_4SM904GMMA24MMA_64x8x16_F32F16F16_SSILNSP_5MajorE0ELSR_0ELNSP_7ScaleInE1ELSS_1EEEEEENS4_6LayoutISD_NS5_IJSC_NSA_ILi0EEESW_EEEEENS5_IJNS4_10UnderscoreESZ_SZ_EEEEENS4_13SM90_TMA_LOADENS4_14ComposedLayoutINS4_7SwizzleILi3ELi4ELi3EEENS4_18smem_ptr_flag_bitsILi16EEENSV_INS5_IJSH_NSA_ILi64EEEEEENS5_IJS18_SC_EEEEEEEvNS4_8identityENS4_23SM90_TMA_LOAD_MULTICASTES1C_vS1D_EENS_8epilogue10collective6detail29Sm90TmaWarpSpecializedAdapterINS1H_15DefaultEpilogueISK_SL_SL_NS1G_6thread17LinearCombinationISK_Li1EffLNS1L_9ScaleType4KindE0ELNS_15FloatRoundStyleE2ESK_EENS1_15EpilogueDefaultEEEEEvvEEEEvNT_6ParamsE --------------------------
	.section	.nv.shared._ZN7cutlass13device_kernelINS_4gemm6kernel13GemmUniversalIN4cute5tupleIJiiiiEEENS1_10collective13CollectiveMmaINS1_34MainloopSm90TmaGmmaWarpSpecializedILi3ENS5_IJNS4_1CILi2EEENSA_ILi1EEESC_EEENS1_35KernelTmaWarpSpecializedCooperativeEEENS5_IJNSA_ILi256EEENSA_ILi8EEENSA_ILi128EEEEEENS_6half_tENS5_IJlSC_lEEESK_SL_NS4_8TiledMMAINS4_8MMA_AtomIJNS4_4SM904GMMA24MMA_64x8x16_F32F16F16_SSILNSP_5MajorE0ELSR_0ELNSP_7ScaleInE1ELSS_1EEEEEENS4_6LayoutISD_NS5_IJSC_NSA_ILi0EEESW_EEEEENS5_IJNS4_10UnderscoreESZ_SZ_EEEEENS4_13SM90_TMA_LOADENS4_14ComposedLayoutINS4_7SwizzleILi3ELi4ELi3EEENS4_18smem_ptr_flag_bitsILi16EEENSV_INS5_IJSH_NSA_ILi64EEEEEENS5_IJS18_SC_EEEEEEEvNS4_8identityENS4_23SM90_TMA_LOAD_MULTICASTES1C_vS1D_EENS_8epilogue10collective6detail29Sm90TmaWarpSpecializedAdapterINS1H_15DefaultEpilogueISK_SL_SL_NS1G_6thread17LinearCombinationISK_Li1EffLNS1L_9ScaleType4KindE0ELNS_15FloatRoundStyleE2ESK_EENS1_15EpilogueDefaultEEEEEvvEEEEvNT_6ParamsE,"aw",@nobits
	.sectionflags	@""
	.align	16
	.zero		1024


//--------------------- .nv.shared.reserved.0     --------------------------
	.section	.nv.shared.reserved.0,"aw",@nobits
	.weak		__nv_reservedSMEM_offset_0_alias
	.size		__nv_reservedSMEM_offset_0_alias, 0, 0
	.other		__nv_reservedSMEM_offset_0_alias,@"STO_CUDA_RESERVED_SHARED STV_DEFAULT"
__nv_reservedSMEM_offset_0_alias:
	.zero		0


//--------------------- .nv.global                --------------------------
	.section	.nv.global,"aw",@nobits
.nv.global:
	.type		_ZN39_INTERNAL_d95bc48a_4_k_cu_172144bc_88054cute1_E,@object
	.size		_ZN39_INTERNAL_d95bc48a_4_k_cu_172144bc_88054cute1_E,(_ZN39_INTERNAL_d95bc48a_4_k_cu_172144bc_88054cuda3std3__45__cpo6cbeginE - _ZN39_INTERNAL_d95bc48a_4_k_cu_172144bc_88054cute1_E)
_ZN39_INTERNAL_d95bc48a_4_k_cu_172144bc_88054cute1_E:
	.zero		1
	.type		_ZN39_INTERNAL_d95bc48a_4_k_cu_172144bc_88054cuda3std3__45__cpo6cbeginE,@object
	.size		_ZN39_INTERNAL_d95bc48a_4_k_cu_172144bc_88054cuda3std3__45__cpo6cbeginE,(_ZN39_INTERNAL_d95bc48a_4_k_cu_172144bc_88054cuda3std3__48in_placeE - _ZN39_INTERNAL_d95bc48a_4_k_cu_172144bc_88054cuda3std3__45__cpo6cbeginE)
_ZN39_INTERNAL_d95bc48a_4_k_cu_172144bc_88054cuda3std3__45__cpo6cbeginE:
	.zero		1
	.type		_ZN39_INTERNAL_d95bc48a_4_k_cu_172144bc_88054cuda3std3__48in_placeE,@object
	.size		_ZN39_INTERNAL_d95bc48a_4_k_cu_172144bc_88054cuda3std3__48in_placeE,(_ZN39_INTERNAL_d95bc48a_4_k_cu_172144bc_88054cuda3std6ranges3__45__cpo9iter_moveE - _ZN39_INTERNAL_d95bc48a_4_k_cu_172144bc_88054cuda3std3__48in_placeE)
_ZN39_INTERNAL_d95bc48a_4_k_cu_172144bc_88054cuda3std3__48in_placeE:
	.zero		1
	.type		_ZN39_INTERNAL_d95bc48a_4_k_cu_172144bc_88054cuda3std6ranges3__45__cpo9iter_moveE,@object
	.size		_ZN39_INTERNAL_d95bc48a_4_k_cu_172144bc_88054cuda3std6ranges3__45__cpo9iter_moveE,(_ZN39_INTERNAL_d95bc48a_4_k_cu_172144bc_88054cuda3std3__45__cpo5beginE - _ZN39_INTERNAL_d95bc48a_4_k_cu_172144bc_88054cuda3std6ranges3__45__cpo9iter_moveE)
_ZN39_INTERNAL_d95bc48a_4_k_cu_172144bc_88054cuda3std6ranges3__45__cpo9iter_moveE:
	.zero		1
	.type		_ZN39_INTERNAL_d95bc48a_4_k_cu_172144bc_88054cuda3std3__45__cpo5beginE,@object
	.size		_ZN39_INTERNAL_d95bc48a_4_k_cu_172144bc_88054cuda3std3__45__cpo5beginE,(_ZN39_INTERNAL_d95bc48a_4_k_cu_172144bc_88054cuda3std3__441_GLOBAL__N__d95bc48a_4_k_cu_172144bc_88056ignoreE - _ZN39_INTERNAL_d95bc48a_4_k_cu_172144bc_88054cuda3std3__45__cpo5beginE)
_ZN39_INTERNAL_d95bc48a_4_k_cu_172144bc_88054cuda3std3__45__cpo5beginE:
	.zero		1
	.type		_ZN39_INTERNAL_d95bc48a_4_k_cu_172144bc_88054cuda3std3__441_GLOBAL__N__d95bc48a_4_k_cu_172144bc_88056ignoreE,@object
	.size		_ZN39_INTERNAL_d95bc48a_4_k_cu_172144bc_88054cuda3std3__441_GLOBAL__N__d95bc48a_4_k_cu_172144bc_88056ignoreE,(_ZN39_INTERNAL_d95bc48a_4_k_cu_172144bc_88054cute7productE - _ZN39_INTERNAL_d95bc48a_4_k_cu_172144bc_88054cuda3std3__441_GLOBAL__N__d95bc48a_4_k_cu_172144bc_88056ignoreE)
_ZN39_INTERNAL_d95bc48a_4_k_cu_172144bc_88054cuda3std3__441_GLOBAL__N__d95bc48a_4_k_cu_172144bc_88056ignoreE:
	.zero		1
	.type		_ZN39_INTERNAL_d95bc48a_4_k_cu_172144bc_88054cute7productE,@object
	.size		_ZN39_INTERNAL_d95bc48a_4_k_cu_172144bc_88054cute7productE,(_ZN39_INTERNAL_d95bc48a_4_k_cu_172144bc_88054cuda3std3__45__cpo3endE - _ZN39_INTERNAL_d95bc48a_4_k_cu_172144bc_88054cute7productE)
_ZN39_INTERNAL_d95bc48a_4_k_cu_172144bc_88054cute7productE:
	.zero		1
	.type		_ZN39_INTERNAL_d95bc48a_4_k_cu_172144bc_88054cuda3std3__45__cpo3endE,@object
	.size		_ZN39_INTERNAL_d95bc48a_4_k_cu_172144bc_88054cuda3std3__45__cpo3endE,(_ZN39_INTERNAL_d95bc48a_4_k_cu_172144bc_88054cuda3std3__419piecewise_constructE - _ZN39_INTERNAL_d95bc48a_4_k_cu_172144bc_88054cuda3std3__45__cpo3endE)
_ZN39_INTERNAL_d95bc48a_4_k_cu_172144bc_88054cuda3std3__45__cpo3endE:
	.zero		1
	.type		_ZN39_INTERNAL_d95bc48a_4_k_cu_172144bc_88054cuda3std3__419piecewise_constructE,@object
	.size		_ZN39_INTERNAL_d95bc48a_4_k_cu_172144bc_88054cuda3std3__419piecewise_constructE,(_ZN39_INTERNAL_d95bc48a_4_k_cu_172144bc_88054cuda3std3__45__cpo4cendE - _ZN39_INTERNAL_d95bc48a_4_k_cu_172144bc_88054cuda3std3__419piecewise_constructE)
_ZN39_INTERNAL_d95bc48a_4_k_cu_172144bc_88054cuda3std3__419piecewise_constructE:
	.zero		1
	.type		_ZN39_INTERNAL_d95bc48a_4_k_cu_172144bc_88054cuda3std3__45__cpo4cendE,@object
	.size		_ZN39_INTERNAL_d95bc48a_4_k_cu_172144bc_88054cuda3std3__45__cpo4cendE,(_ZN39_INTERNAL_d95bc48a_4_k_cu_172144bc_88054cuda3std6ranges3__45__cpo4swapE - _ZN39_INTERNAL_d95bc48a_4_k_cu_172144bc_88054cuda3std3__45__cpo4cendE)
_ZN39_INTERNAL_d95bc48a_4_k_cu_172144bc_88054cuda3std3__45__cpo4cendE:
	.zero		1
	.type		_ZN39_INTERNAL_d95bc48a_4_k_cu_172144bc_88054cuda3std6ranges3__45__cpo4swapE,@object
	.size		_ZN39_INTERNAL_d95bc48a_4_k_cu_172144bc_88054cuda3std6ranges3__45__cpo4swapE,(.L_8 - _ZN39_INTERNAL_d95bc48a_4_k_cu_172144bc_88054cuda3std6ranges3__45__cpo4swapE)
_ZN39_INTERNAL_d95bc48a_4_k_cu_172144bc_88054cuda3std6ranges3__45__cpo4swapE:
	.zero		1
.L_8:


//--------------------- .nv.constant0._ZN7cutlass13device_kernelINS_4gemm6kernel13GemmUniversalIN4cute5tupleIJiiiiEEENS1_10collective13CollectiveMmaINS1_34MainloopSm90TmaGmmaWarpSpecializedILi3ENS5_IJNS4_1CILi2EEENSA_ILi1EEESC_EEENS1_35KernelTmaWarpSpecializedCooperativeEEENS5_IJNSA_ILi256EEENSA_ILi8EEENSA_ILi128EEEEEENS_6half_tENS5_IJlSC_lEEESK_SL_NS4_8TiledMMAINS4_8MMA_AtomIJNS4_4SM904GMMA24MMA_64x8x16_F32F16F16_SSILNSP_5MajorE0ELSR_0ELNSP_7ScaleInE1ELSS_1EEEEEENS4_6LayoutISD_NS5_IJSC_NSA_ILi0EEESW_EEEEENS5_IJNS4_10UnderscoreESZ_SZ_EEEEENS4_13SM90_TMA_LOADENS4_14ComposedLayoutINS4_7SwizzleILi3ELi4ELi3EEENS4_18smem_ptr_flag_bitsILi16EEENSV_INS5_IJSH_NSA_ILi64EEEEEENS5_IJS18_SC_EEEEEEEvNS4_8identityENS4_23SM90_TMA_LOAD_MULTICASTES1C_vS1D_EENS_8epilogue10collective6detail29Sm90TmaWarpSpecializedAdapterINS1H_15DefaultEpilogueISK_SL_SL_NS1G_6thread17LinearCombinationISK_Li1EffLNS1L_9ScaleType4KindE0ELNS_15FloatRoundStyleE2ESK_EENS1_15EpilogueDefaultEEEEEvvEEEEvNT_6ParamsE --------------------------
	.section	.nv.constant0._ZN7cutlass13device_kernelINS_4gemm6kernel13GemmUniversalIN4cute5tupleIJiiiiEEENS1_10collective13CollectiveMmaINS1_34MainloopSm90TmaGmmaWarpSpecializedILi3ENS5_IJNS4_1CILi2EEENSA_ILi1EEESC_EEENS1_35KernelTmaWarpSpecializedCooperativeEEENS5_IJNSA_ILi256EEENSA_ILi8EEENSA_ILi128EEEEEENS_6half_tENS5_IJlSC_lEEESK_SL_NS4_8TiledMMAINS4_8MMA_AtomIJNS4_4SM904GMMA24MMA_64x8x16_F32F16F16_SSILNSP_5MajorE0ELSR_0ELNSP_7ScaleInE1ELSS_1EEEEEENS4_6LayoutISD_NS5_IJSC_NSA_ILi0EEESW_EEEEENS5_IJNS4_10UnderscoreESZ_SZ_EEEEENS4_13SM90_TMA_LOADENS4_14ComposedLayoutINS4_7SwizzleILi3ELi4ELi3EEENS4_18smem_ptr_flag_bitsILi16EEENSV_INS5_IJSH_NSA_ILi64EEEEEENS5_IJS18_SC_EEEEEEEvNS4_8identityENS4_23SM90_TMA_LOAD_MULTICASTES1C_vS1D_EENS_8epilogue10collective6detail29Sm90TmaWarpSpecializedAdapterINS1H_15DefaultEpilogueISK_SL_SL_NS1G_6thread17LinearCombinationISK_Li1EffLNS1L_9ScaleType4KindE0ELNS_15FloatRoundStyleE2ESK_EENS1_15EpilogueDefaultEEEEEvvEEEEvNT_6ParamsE,"a",@progbits
	.sectionflags	@""
	.align	4
.nv.constant0._ZN7cutlass13device_kernelINS_4gemm6kernel13GemmUniversalIN4cute5tupleIJiiiiEEENS1_10collective13CollectiveMmaINS1_34MainloopSm90TmaGmmaWarpSpecializedILi3ENS5_IJNS4_1CILi2EEENSA_ILi1EEESC_EEENS1_35KernelTmaWarpSpecializedCooperativeEEENS5_IJNSA_ILi256EEENSA_ILi8EEENSA_ILi128EEEEEENS_6half_tENS5_IJlSC_lEEESK_SL_NS4_8TiledMMAINS4_8MMA_AtomIJNS4_4SM904GMMA24MMA_64x8x16_F32F16F16_SSILNSP_5MajorE0ELSR_0ELNSP_7ScaleInE1ELSS_1EEEEEENS4_6LayoutISD_NS5_IJSC_NSA_ILi0EEESW_EEEEENS5_IJNS4_10UnderscoreESZ_SZ_EEEEENS4_13SM90_TMA_LOADENS4_14ComposedLayoutINS4_7SwizzleILi3ELi4ELi3EEENS4_18smem_ptr_flag_bitsILi16EEENSV_INS5_IJSH_NSA_ILi64EEEEEENS5_IJS18_SC_EEEEEEEvNS4_8identityENS4_23SM90_TMA_LOAD_MULTICASTES1C_vS1D_EENS_8epilogue10collective6detail29Sm90TmaWarpSpecializedAdapterINS1H_15DefaultEpilogueISK_SL_SL_NS1G_6thread17LinearCombinationISK_Li1EffLNS1L_9ScaleType4KindE0ELNS_15FloatRoundStyleE2ESK_EENS1_15EpilogueDefaultEEEEEvvEEEEvNT_6ParamsE:
	.zero		1664


//--------------------- SYMBOLS --------------------------

	.type		.nv.reservedSmem.offset0,@object
	.size		.nv.reservedSmem.offset0,0x4
	.type		__assertfail,@function
